// auto-generated by cutlass_sweep.gemm — config: {"arch": "sm_100", "cluster_m": 1, "cluster_n": 1, "dtype": "e4m3", "dtype_b": "e4m3", "layout": "nt", "stages": 0, "tile_k": 128, "tile_m": 64, "tile_n": 128}
#include "cutlass/cutlass.h"
#include "cutlass/gemm/collective/collective_builder.hpp"
#include "cutlass/gemm/device/gemm_universal_adapter.h"
#include "cutlass/gemm/kernel/gemm_universal.hpp"
#include "cutlass/epilogue/collective/collective_builder.hpp"

using ElemA = cutlass::float_e4m3_t;
using ElemB = cutlass::float_e4m3_t;
using ElemCD = cutlass::float_e4m3_t;
using Acc  = float;
using TileShape    = cute::Shape<cute::_64, cute::_128, cute::_128>;
using ClusterShape = cute::Shape<cute::_1, cute::_1, cute::_1>;

using CollectiveEpilogue = typename cutlass::epilogue::collective::CollectiveBuilder<
    cutlass::arch::Sm100, cutlass::arch::OpClassTensorOp,
    TileShape, ClusterShape,
    cutlass::epilogue::collective::EpilogueTileAuto,
    Acc, Acc,
    ElemCD, cutlass::layout::RowMajor, 128 / cutlass::sizeof_bits<ElemCD>::value,
    ElemCD, cutlass::layout::RowMajor, 128 / cutlass::sizeof_bits<ElemCD>::value,
    cutlass::epilogue::collective::EpilogueScheduleAuto
  >::CollectiveOp;

using CollectiveMainloop = typename cutlass::gemm::collective::CollectiveBuilder<
    cutlass::arch::Sm100, cutlass::arch::OpClassTensorOp,
    ElemA, cutlass::layout::RowMajor, 128 / cutlass::sizeof_bits<ElemA>::value,
    ElemB, cutlass::layout::ColumnMajor, 128 / cutlass::sizeof_bits<ElemB>::value,
    Acc,
    TileShape, ClusterShape,
    cutlass::gemm::collective::StageCountAutoCarveout<static_cast<int>(sizeof(typename CollectiveEpilogue::SharedStorage))>,
    cutlass::gemm::collective::KernelScheduleAuto
  >::CollectiveOp;

using GemmKernel = cutlass::gemm::kernel::GemmUniversal<
    cute::Shape<int,int,int,int>,
    CollectiveMainloop,
    CollectiveEpilogue
>;
using Gemm = cutlass::gemm::device::GemmUniversalAdapter<GemmKernel>;

// Force the device kernel symbol into the cubin without needing a host main.
auto* _anchor = &cutlass::device_kernel<GemmKernel>;


// ===== COMPILED SASS (sm_100a) =====

	.target	sm_100a

	.elftype	@"ET_EXEC"


//--------------------- .note.nv.tkinfo           --------------------------
	.section	.note.nv.tkinfo,"",@"SHT_NOTE"
	.sectionflags	@"SHF_NOTE_NV_TKINFO"
	.tkinfo
        /*0018*/ 	.word	0x00000002
        /*0030*/ 	.string	""
        /*0030*/ 	.string	"ptxas"
        /*0030*/ 	.string	"Cuda compilation tools, release 13.0, V13.0.88"
        /*0030*/ 	.string	"Build cuda_13.0.r13.0/compiler.36424714_0"
        /*0030*/ 	.string	"-arch sm_100a -m 64 "



//--------------------- .note.nv.cuinfo           --------------------------
	.section	.note.nv.cuinfo,"",@"SHT_NOTE"
	.sectionflags	@"SHF_NOTE_NV_CUINFO"
        /*0018*/ 	.short	0x0002
        /*001a*/ 	.short	0x0064
        /*001c*/ 	.short	0x0082
	.zero		2


//--------------------- .nv.info                  --------------------------
	.section	.nv.info,"",@"SHT_CUDA_INFO"
	.align	4


	//----- nvinfo : EIATTR_REGCOUNT
	.align		4
        /*0000*/ 	.byte	0x04, 0x2f
        /*0002*/ 	.short	(.L_19 - .L_18)
	.align		4
.L_18:
        /*0004*/ 	.word	index@(_ZN7cutlass13device_kernelINS_4gemm6kernel13GemmUniversalIN4cute5tupleIJiiiiEEENS1_10collective13CollectiveMmaINS1_35MainloopSm100TmaUmmaWarpSpecializedILi8ELi2ELi4ENS5_IJNS4_1CILi1EEESB_SB_EEEEENS5_IJNSA_ILi64EEENSA_ILi128EEESF_EEENS_12float_e4m3_tENS5_IJlSB_lEEESH_SI_NS4_8TiledMMAINS4_8MMA_AtomIJNS4_10MMA_TraitsINS4_19SM100_MMA_F8F6F4_SSEJSH_SH_fSE_SF_NS4_17integral_constantINS4_4UMMA5MajorELSP_0EEESQ_NSN_INSO_7ScaleInELSR_0EEESS_EEEEEENS4_6LayoutISC_NS5_IJNSA_ILi0EEESW_SW_EEEEENS5_IJNS4_10UnderscoreESZ_SZ_EEEEENS4_13SM90_TMA_LOADENS4_14ComposedLayoutINS4_7SwizzleILi3ELi4ELi3EEENS4_18smem_ptr_flag_bitsILi8EEENSV_INS5_IJNSA_ILi8EEESF_EEENS5_IJSF_SB_EEEEEEEvNS4_8identityES12_S1C_vS1D_EENS_8epilogue10collective18CollectiveEpilogueINS1F_23Sm100TmaWarpSpecializedILi2ELi2ELi32ELb0ELb0EEEJSG_NS5_IJNSV_ISE_SB_EES1K_EEESH_SI_SH_SI_NS1F_6fusion15FusionCallbacksIS1J_NS1M_17LinearCombinationISH_fSH_fLNS_15FloatRoundStyleE2EEESG_S1L_JEEENS4_5SM1004TMEM4LOAD26SM100_TMEM_LOAD_16dp32b32xES12_NS13_INS14_ILi2ELi4ELi3EEES17_NSV_INS5_IJS18_SE_EEENS5_IJSE_SB_EEEEEEENS4_39AutoVectorizingCopyWithAssumedAlignmentILi128EEENS4_14SM90_TMA_STOREES20_S22_S22_EEEvvEEEEvNT_6ParamsE)
        /*0008*/ 	.word	0x00000080


	//----- nvinfo : EIATTR_FRAME_SIZE
	.align		4
.L_19:
        /*000c*/ 	.byte	0x04, 0x11
        /*000e*/ 	.short	(.L_21 - .L_20)
	.align		4
.L_20:
        /*0010*/ 	.word	index@($__internal_2_$__cuda_sm10x_tcgen05_guardrail_trap_unallocated_columns_being_dealloced)
        /*0014*/ 	.word	0x00000000


	//----- nvinfo : EIATTR_FRAME_SIZE
	.align		4
.L_21:
        /*0018*/ 	.byte	0x04, 0x11
        /*001a*/ 	.short	(.L_23 - .L_22)
	.align		4
.L_22:
        /*001c*/ 	.word	index@($__internal_1_$__cuda_sm10x_tcgen05_guardrail_trap_phase_invalid_during_alloc)
        /*0020*/ 	.word	0x00000000


	//----- nvinfo : EIATTR_FRAME_SIZE
	.align		4
.L_23:
        /*0024*/ 	.byte	0x04, 0x11
        /*0026*/ 	.short	(.L_25 - .L_24)
	.align		4
.L_24:
        /*0028*/ 	.word	index@($__internal_0_$__cuda_sm10x_tcgen05_guardrail_trap_col_being_dealloced_not_returned_by_alloc)
        /*002c*/ 	.word	0x00000000


	//----- nvinfo : EIATTR_FRAME_SIZE
	.align		4
.L_25:
        /*0030*/ 	.byte	0x04, 0x11
        /*0032*/ 	.short	(.L_27 - .L_26)
	.align		4
.L_26:
        /*0034*/ 	.word	index@(_ZN7cutlass13device_kernelINS_4gemm6kernel13GemmUniversalIN4cute5tupleIJiiiiEEENS1_10collective13CollectiveMmaINS1_35MainloopSm100TmaUmmaWarpSpecializedILi8ELi2ELi4ENS5_IJNS4_1CILi1EEESB_SB_EEEEENS5_IJNSA_ILi64EEENSA_ILi128EEESF_EEENS_12float_e4m3_tENS5_IJlSB_lEEESH_SI_NS4_8TiledMMAINS4_8MMA_AtomIJNS4_10MMA_TraitsINS4_19SM100_MMA_F8F6F4_SSEJSH_SH_fSE_SF_NS4_17integral_constantINS4_4UMMA5MajorELSP_0EEESQ_NSN_INSO_7ScaleInELSR_0EEESS_EEEEEENS4_6LayoutISC_NS5_IJNSA_ILi0EEESW_SW_EEEEENS5_IJNS4_10UnderscoreESZ_SZ_EEEEENS4_13SM90_TMA_LOADENS4_14ComposedLayoutINS4_7SwizzleILi3ELi4ELi3EEENS4_18smem_ptr_flag_bitsILi8EEENSV_INS5_IJNSA_ILi8EEESF_EEENS5_IJSF_SB_EEEEEEEvNS4_8identityES12_S1C_vS1D_EENS_8epilogue10collective18CollectiveEpilogueINS1F_23Sm100TmaWarpSpecializedILi2ELi2ELi32ELb0ELb0EEEJSG_NS5_IJNSV_ISE_SB_EES1K_EEESH_SI_SH_SI_NS1F_6fusion15FusionCallbacksIS1J_NS1M_17LinearCombinationISH_fSH_fLNS_15FloatRoundStyleE2EEESG_S1L_JEEENS4_5SM1004TMEM4LOAD26SM100_TMEM_LOAD_16dp32b32xES12_NS13_INS14_ILi2ELi4ELi3EEES17_NSV_INS5_IJS18_SE_EEENS5_IJSE_SB_EEEEEEENS4_39AutoVectorizingCopyWithAssumedAlignmentILi128EEENS4_14SM90_TMA_STOREES20_S22_S22_EEEvvEEEEvNT_6ParamsE)
        /*0038*/ 	.word	0x00000000


	//----- nvinfo : EIATTR_MIN_STACK_SIZE
	.align		4
.L_27:
        /*003c*/ 	.byte	0x04, 0x12
        /*003e*/ 	.short	(.L_29 - .L_28)
	.align		4
.L_28:
        /*0040*/ 	.word	index@(_ZN7cutlass13device_kernelINS_4gemm6kernel13GemmUniversalIN4cute5tupleIJiiiiEEENS1_10collective13CollectiveMmaINS1_35MainloopSm100TmaUmmaWarpSpecializedILi8ELi2ELi4ENS5_IJNS4_1CILi1EEESB_SB_EEEEENS5_IJNSA_ILi64EEENSA_ILi128EEESF_EEENS_12float_e4m3_tENS5_IJlSB_lEEESH_SI_NS4_8TiledMMAINS4_8MMA_AtomIJNS4_10MMA_TraitsINS4_19SM100_MMA_F8F6F4_SSEJSH_SH_fSE_SF_NS4_17integral_constantINS4_4UMMA5MajorELSP_0EEESQ_NSN_INSO_7ScaleInELSR_0EEESS_EEEEEENS4_6LayoutISC_NS5_IJNSA_ILi0EEESW_SW_EEEEENS5_IJNS4_10UnderscoreESZ_SZ_EEEEENS4_13SM90_TMA_LOADENS4_14ComposedLayoutINS4_7SwizzleILi3ELi4ELi3EEENS4_18smem_ptr_flag_bitsILi8EEENSV_INS5_IJNSA_ILi8EEESF_EEENS5_IJSF_SB_EEEEEEEvNS4_8identityES12_S1C_vS1D_EENS_8epilogue10collective18CollectiveEpilogueINS1F_23Sm100TmaWarpSpecializedILi2ELi2ELi32ELb0ELb0EEEJSG_NS5_IJNSV_ISE_SB_EES1K_EEESH_SI_SH_SI_NS1F_6fusion15FusionCallbacksIS1J_NS1M_17LinearCombinationISH_fSH_fLNS_15FloatRoundStyleE2EEESG_S1L_JEEENS4_5SM1004TMEM4LOAD26SM100_TMEM_LOAD_16dp32b32xES12_NS13_INS14_ILi2ELi4ELi3EEES17_NSV_INS5_IJS18_SE_EEENS5_IJSE_SB_EEEEEEENS4_39AutoVectorizingCopyWithAssumedAlignmentILi128EEENS4_14SM90_TMA_STOREES20_S22_S22_EEEvvEEEEvNT_6ParamsE)
        /*0044*/ 	.word	0x00000000
.L_29:


//--------------------- .nv.compat                --------------------------
	.section	.nv.compat,"",@"SHT_CUDA_COMPAT_INFO"
	.align	4
        /*0000*/ 	.byte	0x02, 0x09, 0x01, 0x00, 0x02, 0x02, 0x02, 0x00, 0x02, 0x05, 0x05, 0x00, 0x03, 0x07, 0x01, 0x01
        /*0010*/ 	.byte	0x02, 0x03, 0x01, 0x00, 0x02, 0x06, 0x01, 0x00, 0x04, 0x0b, 0x08, 0x00, 0x09, 0x00, 0x00, 0x00
        /*0020*/ 	.byte	0x00, 0x00, 0x00, 0x00


//--------------------- .nv.info._ZN7cutlass13device_kernelINS_4gemm6kernel13GemmUniversalIN4cute5tupleIJiiiiEEENS1_10collective13CollectiveMmaINS1_35MainloopSm100TmaUmmaWarpSpecializedILi8ELi2ELi4ENS5_IJNS4_1CILi1EEESB_SB_EEEEENS5_IJNSA_ILi64EEENSA_ILi128EEESF_EEENS_12float_e4m3_tENS5_IJlSB_lEEESH_SI_NS4_8TiledMMAINS4_8MMA_AtomIJNS4_10MMA_TraitsINS4_19SM100_MMA_F8F6F4_SSEJSH_SH_fSE_SF_NS4_17integral_constantINS4_4UMMA5MajorELSP_0EEESQ_NSN_INSO_7ScaleInELSR_0EEESS_EEEEEENS4_6LayoutISC_NS5_IJNSA_ILi0EEESW_SW_EEEEENS5_IJNS4_10UnderscoreESZ_SZ_EEEEENS4_13SM90_TMA_LOADENS4_14ComposedLayoutINS4_7SwizzleILi3ELi4ELi3EEENS4_18smem_ptr_flag_bitsILi8EEENSV_INS5_IJNSA_ILi8EEESF_EEENS5_IJSF_SB_EEEEEEEvNS4_8identityES12_S1C_vS1D_EENS_8epilogue10collective18CollectiveEpilogueINS1F_23Sm100TmaWarpSpecializedILi2ELi2ELi32ELb0ELb0EEEJSG_NS5_IJNSV_ISE_SB_EES1K_EEESH_SI_SH_SI_NS1F_6fusion15FusionCallbacksIS1J_NS1M_17LinearCombinationISH_fSH_fLNS_15FloatRoundStyleE2EEESG_S1L_JEEENS4_5SM1004TMEM4LOAD26SM100_TMEM_LOAD_16dp32b32xES12_NS13_INS14_ILi2ELi4ELi3EEES17_NSV_INS5_IJS18_SE_EEENS5_IJSE_SB_EEEEEEENS4_39AutoVectorizingCopyWithAssumedAlignmentILi128EEENS4_14SM90_TMA_STOREES20_S22_S22_EEEvvEEEEvNT_6ParamsE --------------------------
	.section	.nv.info._ZN7cutlass13device_kernelINS_4gemm6kernel13GemmUniversalIN4cute5tupleIJiiiiEEENS1_10collective13CollectiveMmaINS1_35MainloopSm100TmaUmmaWarpSpecializedILi8ELi2ELi4ENS5_IJNS4_1CILi1EEESB_SB_EEEEENS5_IJNSA_ILi64EEENSA_ILi128EEESF_EEENS_12float_e4m3_tENS5_IJlSB_lEEESH_SI_NS4_8TiledMMAINS4_8MMA_AtomIJNS4_10MMA_TraitsINS4_19SM100_MMA_F8F6F4_SSEJSH_SH_fSE_SF_NS4_17integral_constantINS4_4UMMA5MajorELSP_0EEESQ_NSN_INSO_7ScaleInELSR_0EEESS_EEEEEENS4_6LayoutISC_NS5_IJNSA_ILi0EEESW_SW_EEEEENS5_IJNS4_10UnderscoreESZ_SZ_EEEEENS4_13SM90_TMA_LOADENS4_14ComposedLayoutINS4_7SwizzleILi3ELi4ELi3EEENS4_18smem_ptr_flag_bitsILi8EEENSV_INS5_IJNSA_ILi8EEESF_EEENS5_IJSF_SB_EEEEEEEvNS4_8identityES12_S1C_vS1D_EENS_8epilogue10collective18CollectiveEpilogueINS1F_23Sm100TmaWarpSpecializedILi2ELi2ELi32ELb0ELb0EEEJSG_NS5_IJNSV_ISE_SB_EES1K_EEESH_SI_SH_SI_NS1F_6fusion15FusionCallbacksIS1J_NS1M_17LinearCombinationISH_fSH_fLNS_15FloatRoundStyleE2EEESG_S1L_JEEENS4_5SM1004TMEM4LOAD26SM100_TMEM_LOAD_16dp32b32xES12_NS13_INS14_ILi2ELi4ELi3EEES17_NSV_INS5_IJS18_SE_EEENS5_IJSE_SB_EEEEEEENS4_39AutoVectorizingCopyWithAssumedAlignmentILi128EEENS4_14SM90_TMA_STOREES20_S22_S22_EEEvvEEEEvNT_6ParamsE,"",@"SHT_CUDA_INFO"
	.sectionflags	@""
	.align	4


	//----- nvinfo : EIATTR_CUDA_API_VERSION
	.align		4
        /*0000*/ 	.byte	0x04, 0x37
        /*0002*/ 	.short	(.L_31 - .L_30)
.L_30:
        /*0004*/ 	.word	0x00000082


	//----- nvinfo : EIATTR_KPARAM_INFO
	.align		4
.L_31:
        /*0008*/ 	.byte	0x04, 0x17
        /*000a*/ 	.short	(.L_33 - .L_32)
.L_32:
        /*000c*/ 	.word	0x00000000
        /*0010*/ 	.short	0x0000
        /*0012*/ 	.short	0x0000
        /*0014*/ 	.byte	0x00, 0xf0, 0x01, 0x20


	//----- nvinfo : EIATTR_AT_ENTRY_FRAGMENTS
	.align		4
.L_33:
        /*0018*/ 	.byte	0x04, 0x4f
        /*001a*/ 	.short	(.L_35 - .L_34)


	//   ....[0]....
.L_34:
        /*001c*/ 	.word	0x00000006


	//----- nvinfo : EIATTR_RESERVED_SMEM_USED
	.align		4
.L_35:
        /*0020*/ 	.byte	0x01, 0x41
	.zero		2


	//----- nvinfo : EIATTR_SPARSE_MMA_MASK
	.align		4
        /*0024*/ 	.byte	0x03, 0x50
        /*0026*/ 	.short	0x0000


	//----- nvinfo : EIATTR_TCGEN05_1CTA_USED
	.align		4
        /*0028*/ 	.byte	0x01, 0x51
	.zero		2


	//----- nvinfo : EIATTR_MAXREG_COUNT
	.align		4
        /*002c*/ 	.byte	0x03, 0x1b
        /*002e*/ 	.short	0x00ff


	//----- nvinfo : EIATTR_NUM_BARRIERS
	.align		4
        /*0030*/ 	.byte	0x02, 0x4c
        /*0032*/ 	.byte	0x07
	.zero		1


	//----- nvinfo : EIATTR_EXTERNS
	.align		4
        /*0034*/ 	.byte	0x04, 0x0f
        /*0036*/ 	.short	(.L_37 - .L_36)


	//   ....[0]....
	.align		4
.L_36:
        /*0038*/ 	.word	index@(__assertfail)


	//----- nvinfo : EIATTR_MERCURY_ISA_VERSION
	.align		4
.L_37:
        /*003c*/ 	.byte	0x03, 0x5f
        /*003e*/ 	.short	0x0101


	//----- nvinfo : EIATTR_INT_WARP_WIDE_INSTR_OFFSETS
	.align		4
        /*0040*/ 	.byte	0x04, 0x31
        /*0042*/ 	.short	(.L_39 - .L_38)


	//   ....[0]....
.L_38:
        /*0044*/ 	.word	0x00001e30


	//   ....[1]....
        /*0048*/ 	.word	0x00003b20


	//   ....[2]....
        /*004c*/ 	.word	0x00003b40


	//   ....[3]....
        /*0050*/ 	.word	0x00003b70


	//   ....[4]....
        /*0054*/ 	.word	0x000044a0


	//   ....[5]....
        /*0058*/ 	.word	0x00004510


	//   ....[6]....
        /*005c*/ 	.word	0x000046f0


	//   ....[7]....
        /*0060*/ 	.word	0x00004850


	//----- nvinfo : EIATTR_COOP_GROUP_MASK_REGIDS
	.align		4
.L_39:
        /*0064*/ 	.byte	0x04, 0x29
        /*0066*/ 	.short	(.L_41 - .L_40)


	//   ....[0]....
.L_40:
        /*0068*/ 	.word	0xffffffff


	//   ....[1]....
        /*006c*/ 	.word	0xffffffff


	//   ....[2]....
        /*0070*/ 	.word	0xffffffff


	//   ....[3]....
        /*0074*/ 	.word	0xffffffff


	//   ....[4]....
        /*0078*/ 	.word	0xffffffff


	//   ....[5]....
        /*007c*/ 	.word	0xffffffff


	//   ....[6]....
        /*0080*/ 	.word	0xffffffff


	//   ....[7]....
        /*0084*/ 	.word	0xffffffff


	//   ....[8]....
        /*0088*/ 	.word	0xffffffff


	//   ....[9]....
        /*008c*/ 	.word	0xffffffff


	//   ....[10]....
        /*0090*/ 	.word	0xffffffff


	//   ....[11]....
        /*0094*/ 	.word	0xffffffff


	//   ....[12]....
        /*0098*/ 	.word	0xffffffff


	//----- nvinfo : EIATTR_COOP_GROUP_INSTR_OFFSETS
	.align		4
.L_41:
        /*009c*/ 	.byte	0x04, 0x28
        /*009e*/ 	.short	(.L_43 - .L_42)


	//   ....[0]....
.L_42:
        /*00a0*/ 	.word	0x00000090


	//   ....[1]....
        /*00a4*/ 	.word	0x000004d0


	//   ....[2]....
        /*00a8*/ 	.word	0x000006c0


	//   ....[3]....
        /*00ac*/ 	.word	0x00000820


	//   ....[4]....
        /*00b0*/ 	.word	0x00000920


	//   ....[5]....
        /*00b4*/ 	.word	0x00000a90


	//   ....[6]....
        /*00b8*/ 	.word	0x00000c30


	//   ....[7]....
        /*00bc*/ 	.word	0x00001d10


	//   ....[8]....
        /*00c0*/ 	.word	0x00002d30


	//   ....[9]....
        /*00c4*/ 	.word	0x00002f40


	//   ....[10]....
        /*00c8*/ 	.word	0x00002f70


	//   ....[11]....
        /*00cc*/ 	.word	0x00003a00


	//   ....[12]....
        /*00d0*/ 	.word	0x00003c30


	//----- nvinfo : EIATTR_VRC_CTA_INIT_COUNT
	.align		4
.L_43:
        /*00d4*/ 	.byte	0x02, 0x4a
        /*00d6*/ 	.byte	0x80
	.zero		1


	//----- nvinfo : EIATTR_SYSCALL_OFFSETS
	.align		4
        /*00d8*/ 	.byte	0x04, 0x46
        /*00da*/ 	.short	(.L_45 - .L_44)


	//   ....[0]....
.L_44:
        /*00dc*/ 	.word	0x00005290


	//   ....[1]....
        /*00e0*/ 	.word	0x000053d0


	//   ....[2]....
        /*00e4*/ 	.word	0x00005bd0


	//   ....[3]....
        /*00e8*/ 	.word	0x00006960


	//----- nvinfo : EIATTR_MBARRIER_INSTR_OFFSETS
	.align		4
.L_45:
        /*00ec*/ 	.byte	0x04, 0x39
        /*00ee*/ 	.short	(.L_47 - .L_46)


	//   ....[0]....
.L_46:
        /*00f0*/ 	.word	0x000005b0
        /*00f4*/ 	.word	0x000000ff
        /*00f8*/ 	.word	0x00000000
        /*00fc*/ 	.short	0x0100
        /*00fe*/ 	.byte	0x05
	.zero		1


	//   ....[1]....
        /*0100*/ 	.word	0x000005c0
        /*0104*/ 	.word	0x000000ff
        /*0108*/ 	.word	0x00000040
        /*010c*/ 	.short	0x0100
        /*010e*/ 	.byte	0x05
	.zero		1


	//   ....[2]....
        /*0110*/ 	.word	0x000005d0
        /*0114*/ 	.word	0x000000ff
        /*0118*/ 	.word	0x00000008
        /*011c*/ 	.short	0x0100
        /*011e*/ 	.byte	0x05
	.zero		1


	//   ....[3]....
        /*0120*/ 	.word	0x000005e0
        /*0124*/ 	.word	0x000000ff
        /*0128*/ 	.word	0x00000048
        /*012c*/ 	.short	0x0100
        /*012e*/ 	.byte	0x05
	.zero		1


	//   ....[4]....
        /*0130*/ 	.word	0x000005f0
        /*0134*/ 	.word	0x000000ff
        /*0138*/ 	.word	0x00000010
        /*013c*/ 	.short	0x0100
        /*013e*/ 	.byte	0x05
	.zero		1


	//   ....[5]....
        /*0140*/ 	.word	0x00000600
        /*0144*/ 	.word	0x000000ff
        /*0148*/ 	.word	0x00000050
        /*014c*/ 	.short	0x0100
        /*014e*/ 	.byte	0x05
	.zero		1


	//   ....[6]....
        /*0150*/ 	.word	0x00000610
        /*0154*/ 	.word	0x000000ff
        /*0158*/ 	.word	0x00000018
        /*015c*/ 	.short	0x0100
        /*015e*/ 	.byte	0x05
	.zero		1


	//   ....[7]....
        /*0160*/ 	.word	0x00000620
        /*0164*/ 	.word	0x000000ff
        /*0168*/ 	.word	0x00000058
        /*016c*/ 	.short	0x0100
        /*016e*/ 	.byte	0x05
	.zero		1


	//   ....[8]....
        /*0170*/ 	.word	0x00000630
        /*0174*/ 	.word	0x000000ff
        /*0178*/ 	.word	0x00000020
        /*017c*/ 	.short	0x0100
        /*017e*/ 	.byte	0x05
	.zero		1


	//   ....[9]....
        /*0180*/ 	.word	0x00000640
        /*0184*/ 	.word	0x000000ff
        /*0188*/ 	.word	0x00000060
        /*018c*/ 	.short	0x0100
        /*018e*/ 	.byte	0x05
	.zero		1


	//   ....[10]....
        /*0190*/ 	.word	0x00000650
        /*0194*/ 	.word	0x000000ff
        /*0198*/ 	.word	0x00000028
        /*019c*/ 	.short	0x0100
        /*019e*/ 	.byte	0x05
	.zero		1


	//   ....[11]....
        /*01a0*/ 	.word	0x00000660
        /*01a4*/ 	.word	0x000000ff
        /*01a8*/ 	.word	0x00000068
        /*01ac*/ 	.short	0x0100
        /*01ae*/ 	.byte	0x05
	.zero		1


	//   ....[12]....
        /*01b0*/ 	.word	0x00000670
        /*01b4*/ 	.word	0x000000ff
        /*01b8*/ 	.word	0x00000030
        /*01bc*/ 	.short	0x0100
        /*01be*/ 	.byte	0x05
	.zero		1


	//   ....[13]....
        /*01c0*/ 	.word	0x00000680
        /*01c4*/ 	.word	0x000000ff
        /*01c8*/ 	.word	0x00000070
        /*01cc*/ 	.short	0x0100
        /*01ce*/ 	.byte	0x05
	.zero		1


	//   ....[14]....
        /*01d0*/ 	.word	0x00000690
        /*01d4*/ 	.word	0x000000ff
        /*01d8*/ 	.word	0x00000038
        /*01dc*/ 	.short	0x0100
        /*01de*/ 	.byte	0x05
	.zero		1


	//   ....[15]....
        /*01e0*/ 	.word	0x000006a0
        /*01e4*/ 	.word	0x000000ff
        /*01e8*/ 	.word	0x00000078
        /*01ec*/ 	.short	0x0100
        /*01ee*/ 	.byte	0x05
	.zero		1


	//   ....[16]....
        /*01f0*/ 	.word	0x000007d0
        /*01f4*/ 	.word	0x000000ff
        /*01f8*/ 	.word	0x00000080
        /*01fc*/ 	.short	0x0100
        /*01fe*/ 	.byte	0x07
	.zero		1


	//   ....[17]....
        /*0200*/ 	.word	0x000007e0
        /*0204*/ 	.word	0x000000ff
        /*0208*/ 	.word	0x00000090
        /*020c*/ 	.short	0x0100
        /*020e*/ 	.byte	0x07
	.zero		1


	//   ....[18]....
        /*0210*/ 	.word	0x000007f0
        /*0214*/ 	.word	0x000000ff
        /*0218*/ 	.word	0x00000088
        /*021c*/ 	.short	0x0100
        /*021e*/ 	.byte	0x07
	.zero		1


	//   ....[19]....
        /*0220*/ 	.word	0x00000800
        /*0224*/ 	.word	0x000000ff
        /*0228*/ 	.word	0x00000098
        /*022c*/ 	.short	0x0100
        /*022e*/ 	.byte	0x07
	.zero		1


	//   ....[20]....
        /*0230*/ 	.word	0x000008f0
        /*0234*/ 	.word	0x000000ff
        /*0238*/ 	.word	0x000000a0
        /*023c*/ 	.short	0x0100
        /*023e*/ 	.byte	0x05
	.zero		1


	//   ....[21]....
        /*0240*/ 	.word	0x00000900
        /*0244*/ 	.word	0x000000ff
        /*0248*/ 	.word	0x000000a8
        /*024c*/ 	.short	0x0100
        /*024e*/ 	.byte	0x05
	.zero		1


	//   ....[22]....
        /*0250*/ 	.word	0x00000a40
        /*0254*/ 	.word	0x000000ff
        /*0258*/ 	.word	0x000000b0
        /*025c*/ 	.short	0x0100
        /*025e*/ 	.byte	0x05
	.zero		1


	//   ....[23]....
        /*0260*/ 	.word	0x00000a50
        /*0264*/ 	.word	0x000000ff
        /*0268*/ 	.word	0x000000c0
        /*026c*/ 	.short	0x0100
        /*026e*/ 	.byte	0x05
	.zero		1


	//   ....[24]....
        /*0270*/ 	.word	0x00000a60
        /*0274*/ 	.word	0x000000ff
        /*0278*/ 	.word	0x000000b8
        /*027c*/ 	.short	0x0100
        /*027e*/ 	.byte	0x05
	.zero		1


	//   ....[25]....
        /*0280*/ 	.word	0x00000a70
        /*0284*/ 	.word	0x000000ff
        /*0288*/ 	.word	0x000000c8
        /*028c*/ 	.short	0x0100
        /*028e*/ 	.byte	0x05
	.zero		1


	//   ....[26]....
        /*0290*/ 	.word	0x00000ba0
        /*0294*/ 	.word	0x000000ff
        /*0298*/ 	.word	0x000000d0
        /*029c*/ 	.short	0x0100
        /*029e*/ 	.byte	0x07
	.zero		1


	//   ....[27]....
        /*02a0*/ 	.word	0x00000bb0
        /*02a4*/ 	.word	0x000000ff
        /*02a8*/ 	.word	0x000000f0
        /*02ac*/ 	.short	0x0100
        /*02ae*/ 	.byte	0x07
	.zero		1


	//   ....[28]....
        /*02b0*/ 	.word	0x00000bc0
        /*02b4*/ 	.word	0x000000ff
        /*02b8*/ 	.word	0x000000d8
        /*02bc*/ 	.short	0x0100
        /*02be*/ 	.byte	0x07
	.zero		1


	//   ....[29]....
        /*02c0*/ 	.word	0x00000bd0
        /*02c4*/ 	.word	0x000000ff
        /*02c8*/ 	.word	0x000000f8
        /*02cc*/ 	.short	0x0100
        /*02ce*/ 	.byte	0x07
	.zero		1


	//   ....[30]....
        /*02d0*/ 	.word	0x00000be0
        /*02d4*/ 	.word	0x000000ff
        /*02d8*/ 	.word	0x000000e0
        /*02dc*/ 	.short	0x0100
        /*02de*/ 	.byte	0x07
	.zero		1


	//   ....[31]....
        /*02e0*/ 	.word	0x00000bf0
        /*02e4*/ 	.word	0x000000ff
        /*02e8*/ 	.word	0x00000100
        /*02ec*/ 	.short	0x0100
        /*02ee*/ 	.byte	0x07
	.zero		1


	//   ....[32]....
        /*02f0*/ 	.word	0x00000c00
        /*02f4*/ 	.word	0x000000ff
        /*02f8*/ 	.word	0x000000e8
        /*02fc*/ 	.short	0x0100
        /*02fe*/ 	.byte	0x07
	.zero		1


	//   ....[33]....
        /*0300*/ 	.word	0x00000c10
        /*0304*/ 	.word	0x000000ff
        /*0308*/ 	.word	0x00000108
        /*030c*/ 	.short	0x0100
        /*030e*/ 	.byte	0x07
	.zero		1


	//   ....[34]....
        /*0310*/ 	.word	0x00000d00
        /*0314*/ 	.word	0x000000ff
        /*0318*/ 	.word	0x00000110
        /*031c*/ 	.short	0x0100
        /*031e*/ 	.byte	0x05
	.zero		1


	//   ....[35]....
        /*0320*/ 	.word	0x00000d10
        /*0324*/ 	.word	0x000000ff
        /*0328*/ 	.word	0x00000120
        /*032c*/ 	.short	0x0100
        /*032e*/ 	.byte	0x05
	.zero		1


	//   ....[36]....
        /*0330*/ 	.word	0x00000d20
        /*0334*/ 	.word	0x000000ff
        /*0338*/ 	.word	0x00000118
        /*033c*/ 	.short	0x0100
        /*033e*/ 	.byte	0x05
	.zero		1


	//   ....[37]....
        /*0340*/ 	.word	0x00000d30
        /*0344*/ 	.word	0x000000ff
        /*0348*/ 	.word	0x00000128
        /*034c*/ 	.short	0x0100
        /*034e*/ 	.byte	0x05
	.zero		1


	//   ....[38]....
        /*0350*/ 	.word	0x00001610
        /*0354*/ 	.word	0x00000003
        /*0358*/ 	.word	0x00000120
        /*035c*/ 	.short	0x010a
        /*035e*/ 	.byte	0xff
	.zero		1


	//   ....[39]....
        /*0360*/ 	.word	0x00001640
        /*0364*/ 	.word	0x00000003
        /*0368*/ 	.word	0x00000110
        /*036c*/ 	.short	0x0101
        /*036e*/ 	.byte	0xff
	.zero		1


	//   ....[40]....
        /*0370*/ 	.word	0x00001710
        /*0374*/ 	.word	0x000000ff
        /*0378*/ 	.word	0x00000040
        /*037c*/ 	.short	0x010a
        /*037e*/ 	.byte	0x08
	.zero		1


	//   ....[41]....
        /*0380*/ 	.word	0x000017b0
        /*0384*/ 	.word	0x000000ff
        /*0388*/ 	.word	0x00000040
        /*038c*/ 	.short	0x010a
        /*038e*/ 	.byte	0x21
	.zero		1


	//   ....[42]....
        /*0390*/ 	.word	0x00001900
        /*0394*/ 	.word	0x000000ff
        /*0398*/ 	.word	0x00000040
        /*039c*/ 	.short	0x010a
        /*039e*/ 	.byte	0x08
	.zero		1


	//   ....[43]....
        /*03a0*/ 	.word	0x00001a10
        /*03a4*/ 	.word	0x000000ff
        /*03a8*/ 	.word	0x000000a8
        /*03ac*/ 	.short	0x0101
        /*03ae*/ 	.byte	0x04
	.zero		1


	//   ....[44]....
        /*03b0*/ 	.word	0x00001a30
        /*03b4*/ 	.word	0x000000ff
        /*03b8*/ 	.word	0x00000040
        /*03bc*/ 	.short	0x010a
        /*03be*/ 	.byte	0x08
	.zero		1


	//   ....[45]....
        /*03c0*/ 	.word	0x00001ab0
        /*03c4*/ 	.word	0x000000ff
        /*03c8*/ 	.word	0x00000040
        /*03cc*/ 	.short	0x010a
        /*03ce*/ 	.byte	0x11
	.zero		1


	//   ....[46]....
        /*03d0*/ 	.word	0x00001c00
        /*03d4*/ 	.word	0x000000ff
        /*03d8*/ 	.word	0x00000040
        /*03dc*/ 	.short	0x010a
        /*03de*/ 	.byte	0x08
	.zero		1


	//   ....[47]....
        /*03e0*/ 	.word	0x00001d40
        /*03e4*/ 	.word	0x00000002
        /*03e8*/ 	.word	0x000000b0
        /*03ec*/ 	.short	0x010a
        /*03ee*/ 	.byte	0xff
	.zero		1


	//   ....[48]....
        /*03f0*/ 	.word	0x00001e00
        /*03f4*/ 	.word	0x00000002
        /*03f8*/ 	.word	0x00000000
        /*03fc*/ 	.short	0x0101
        /*03fe*/ 	.byte	0xff
	.zero		1


	//   ....[49]....
        /*0400*/ 	.word	0x00002360
        /*0404*/ 	.word	0x000000ff
        /*0408*/ 	.word	0x00000000
        /*040c*/ 	.short	0x010a
        /*040e*/ 	.byte	0x05
	.zero		1


	//   ....[50]....
        /*0410*/ 	.word	0x000023f0
        /*0414*/ 	.word	0x000000ff
        /*0418*/ 	.word	0x00000000
        /*041c*/ 	.short	0x010a
        /*041e*/ 	.byte	0x05
	.zero		1


	//   ....[51]....
        /*0420*/ 	.word	0x00002480
        /*0424*/ 	.word	0x000000ff
        /*0428*/ 	.word	0x00000000
        /*042c*/ 	.short	0x010a
        /*042e*/ 	.byte	0x05
	.zero		1


	//   ....[52]....
        /*0430*/ 	.word	0x00002510
        /*0434*/ 	.word	0x000000ff
        /*0438*/ 	.word	0x00000000
        /*043c*/ 	.short	0x010a
        /*043e*/ 	.byte	0x05
	.zero		1


	//   ....[53]....
        /*0440*/ 	.word	0x000025a0
        /*0444*/ 	.word	0x000000ff
        /*0448*/ 	.word	0x00000000
        /*044c*/ 	.short	0x010a
        /*044e*/ 	.byte	0x05
	.zero		1


	//   ....[54]....
        /*0450*/ 	.word	0x00002630
        /*0454*/ 	.word	0x000000ff
        /*0458*/ 	.word	0x00000000
        /*045c*/ 	.short	0x010a
        /*045e*/ 	.byte	0x05
	.zero		1


	//   ....[55]....
        /*0460*/ 	.word	0x000026c0
        /*0464*/ 	.word	0x000000ff
        /*0468*/ 	.word	0x00000000
        /*046c*/ 	.short	0x010a
        /*046e*/ 	.byte	0x05
	.zero		1


	//   ....[56]....
        /*0470*/ 	.word	0x00002760
        /*0474*/ 	.word	0x00000000
        /*0478*/ 	.word	0x00000000
        /*047c*/ 	.short	0x010a
        /*047e*/ 	.byte	0xff
	.zero		1


	//   ....[57]....
        /*0480*/ 	.word	0x00002880
        /*0484*/ 	.word	0x00000000
        /*0488*/ 	.word	0x00000110
        /*048c*/ 	.short	0x010a
        /*048e*/ 	.byte	0xff
	.zero		1


	//   ....[58]....
        /*0490*/ 	.word	0x000028e0
        /*0494*/ 	.word	0x00000004
        /*0498*/ 	.word	0x00000000
        /*049c*/ 	.short	0x0101
        /*049e*/ 	.byte	0xff
	.zero		1


	//   ....[59]....
        /*04a0*/ 	.word	0x00002900
        /*04a4*/ 	.word	0x000000ff
        /*04a8*/ 	.word	0x000000c0
        /*04ac*/ 	.short	0x010a
        /*04ae*/ 	.byte	0x05
	.zero		1


	//   ....[60]....
        /*04b0*/ 	.word	0x00002a20
        /*04b4*/ 	.word	0x00000000
        /*04b8*/ 	.word	0x000000b0
        /*04bc*/ 	.short	0x010a
        /*04be*/ 	.byte	0xff
	.zero		1


	//   ....[61]....
        /*04c0*/ 	.word	0x00002b30
        /*04c4*/ 	.word	0x00000000
        /*04c8*/ 	.word	0x00000000
        /*04cc*/ 	.short	0x0101
        /*04ce*/ 	.byte	0xff
	.zero		1


	//   ....[62]....
        /*04d0*/ 	.word	0x00002bc0
        /*04d4*/ 	.word	0x000000ff
        /*04d8*/ 	.word	0x000000c0
        /*04dc*/ 	.short	0x0106
        /*04de*/ 	.byte	0x05
	.zero		1


	//   ....[63]....
        /*04e0*/ 	.word	0x00002be0
        /*04e4*/ 	.word	0x000000ff
        /*04e8*/ 	.word	0x000000c0
        /*04ec*/ 	.short	0x010a
        /*04ee*/ 	.byte	0x05
	.zero		1


	//   ....[64]....
        /*04f0*/ 	.word	0x00002c70
        /*04f4*/ 	.word	0x000000ff
        /*04f8*/ 	.word	0x000000c0
        /*04fc*/ 	.short	0x0106
        /*04fe*/ 	.byte	0x04
	.zero		1


	//   ....[65]....
        /*0500*/ 	.word	0x00002cb0
        /*0504*/ 	.word	0x00000000
        /*0508*/ 	.word	0x000000c0
        /*050c*/ 	.short	0x010a
        /*050e*/ 	.byte	0xff
	.zero		1


	//   ....[66]....
        /*0510*/ 	.word	0x000031f0
        /*0514*/ 	.word	0x00000000
        /*0518*/ 	.word	0x000000b0
        /*051c*/ 	.short	0x010a
        /*051e*/ 	.byte	0xff
	.zero		1


	//   ....[67]....
        /*0520*/ 	.word	0x000032f0
        /*0524*/ 	.word	0x00000003
        /*0528*/ 	.word	0x00000000
        /*052c*/ 	.short	0x0101
        /*052e*/ 	.byte	0xff
	.zero		1


	//   ....[68]....
        /*0530*/ 	.word	0x00003300
        /*0534*/ 	.word	0x000000ff
        /*0538*/ 	.word	0x00000000
        /*053c*/ 	.short	0x010a
        /*053e*/ 	.byte	0x06
	.zero		1


	//   ....[69]....
        /*0540*/ 	.word	0x00003380
        /*0544*/ 	.word	0x000000ff
        /*0548*/ 	.word	0x000000f0
        /*054c*/ 	.short	0x010a
        /*054e*/ 	.byte	0x07
	.zero		1


	//   ....[70]....
        /*0550*/ 	.word	0x00003460
        /*0554*/ 	.word	0x000000ff
        /*0558*/ 	.word	0x00000000
        /*055c*/ 	.short	0x010a
        /*055e*/ 	.byte	0x06
	.zero		1


	//   ....[71]....
        /*0560*/ 	.word	0x00003590
        /*0564*/ 	.word	0x000000ff
        /*0568*/ 	.word	0x00000000
        /*056c*/ 	.short	0x010a
        /*056e*/ 	.byte	0x1a
	.zero		1


	//   ....[72]....
        /*0570*/ 	.word	0x00003830
        /*0574*/ 	.word	0x000000ff
        /*0578*/ 	.word	0x00000000
        /*057c*/ 	.short	0x010a
        /*057e*/ 	.byte	0x06
	.zero		1


	//   ....[73]....
        /*0580*/ 	.word	0x000038c0
        /*0584*/ 	.word	0x000000ff
        /*0588*/ 	.word	0x00000000
        /*058c*/ 	.short	0x010a
        /*058e*/ 	.byte	0x06
	.zero		1


	//   ....[74]....
        /*0590*/ 	.word	0x00003950
        /*0594*/ 	.word	0x000000ff
        /*0598*/ 	.word	0x00000000
        /*059c*/ 	.short	0x010a
        /*059e*/ 	.byte	0x06
	.zero		1


	//   ....[75]....
        /*05a0*/ 	.word	0x000039e0
        /*05a4*/ 	.word	0x000000ff
        /*05a8*/ 	.word	0x00000000
        /*05ac*/ 	.short	0x010a
        /*05ae*/ 	.byte	0x07
	.zero		1


	//   ....[76]....
        /*05b0*/ 	.word	0x00003e40
        /*05b4*/ 	.word	0x00000000
        /*05b8*/ 	.word	0x000000b0
        /*05bc*/ 	.short	0x010a
        /*05be*/ 	.byte	0xff
	.zero		1


	//   ....[77]....
        /*05c0*/ 	.word	0x00003f00
        /*05c4*/ 	.word	0x00000000
        /*05c8*/ 	.word	0x00000000
        /*05cc*/ 	.short	0x0101
        /*05ce*/ 	.byte	0xff
	.zero		1


	//   ....[78]....
        /*05d0*/ 	.word	0x00004220
        /*05d4*/ 	.word	0x000000ff
        /*05d8*/ 	.word	0x000000a8
        /*05dc*/ 	.short	0x010a
        /*05de*/ 	.byte	0x07
	.zero		1


	//   ....[79]....
        /*05e0*/ 	.word	0x00004410
        /*05e4*/ 	.word	0x000000ff
        /*05e8*/ 	.word	0x00000090
        /*05ec*/ 	.short	0x010a
        /*05ee*/ 	.byte	0x07
	.zero		1


	//   ....[80]....
        /*05f0*/ 	.word	0x000045e0
        /*05f4*/ 	.word	0x000000ff
        /*05f8*/ 	.word	0x00000080
        /*05fc*/ 	.short	0x010b
        /*05fe*/ 	.byte	0x07
	.zero		1


	//   ....[81]....
        /*0600*/ 	.word	0x00004650
        /*0604*/ 	.word	0x000000ff
        /*0608*/ 	.word	0x00000000
        /*060c*/ 	.short	0x0101
        /*060e*/ 	.byte	0x08
	.zero		1


	//   ....[82]....
        /*0610*/ 	.word	0x00004680
        /*0614*/ 	.word	0x000000ff
        /*0618*/ 	.word	0x00000098
        /*061c*/ 	.short	0x010a
        /*061e*/ 	.byte	0x07
	.zero		1


	//   ....[83]....
        /*0620*/ 	.word	0x00004890
        /*0624*/ 	.word	0x000000ff
        /*0628*/ 	.word	0x00000088
        /*062c*/ 	.short	0x010b
        /*062e*/ 	.byte	0x07
	.zero		1


	//   ....[84]....
        /*0630*/ 	.word	0x000048b0
        /*0634*/ 	.word	0x000000ff
        /*0638*/ 	.word	0x00000000
        /*063c*/ 	.short	0x0101
        /*063e*/ 	.byte	0x0d
	.zero		1


	//   ....[85]....
        /*0640*/ 	.word	0x000048e0
        /*0644*/ 	.word	0x000000ff
        /*0648*/ 	.word	0x00000090
        /*064c*/ 	.short	0x010a
        /*064e*/ 	.byte	0x07
	.zero		1


	//   ....[86]....
        /*0650*/ 	.word	0x00004920
        /*0654*/ 	.word	0x00000000
        /*0658*/ 	.word	0x00000098
        /*065c*/ 	.short	0x010a
        /*065e*/ 	.byte	0xff
	.zero		1


	//   ....[87]....
        /*0660*/ 	.word	0x00004c60
        /*0664*/ 	.word	0x00000000
        /*0668*/ 	.word	0x000000b0
        /*066c*/ 	.short	0x010a
        /*066e*/ 	.byte	0xff
	.zero		1


	//   ....[88]....
        /*0670*/ 	.word	0x00004d70
        /*0674*/ 	.word	0x00000000
        /*0678*/ 	.word	0x00000000
        /*067c*/ 	.short	0x0101
        /*067e*/ 	.byte	0xff
	.zero		1


	//   ....[89]....
        /*0680*/ 	.word	0x000057c0
        /*0684*/ 	.word	0x00000000
        /*0688*/ 	.word	0x00000080
        /*068c*/ 	.short	0x010a
        /*068e*/ 	.byte	0xff
	.zero		1


	//   ....[90]....
        /*0690*/ 	.word	0x00005830
        /*0694*/ 	.word	0x00000071
        /*0698*/ 	.word	0x000000d0
        /*069c*/ 	.short	0x010a
        /*069e*/ 	.byte	0xff
	.zero		1


	//   ....[91]....
        /*06a0*/ 	.word	0x00005910
        /*06a4*/ 	.word	0x00000000
        /*06a8*/ 	.word	0x00000080
        /*06ac*/ 	.short	0x010a
        /*06ae*/ 	.byte	0xff
	.zero		1


	//   ....[92]....
        /*06b0*/ 	.word	0x00005a50
        /*06b4*/ 	.word	0x00000000
        /*06b8*/ 	.word	0x00000000
        /*06bc*/ 	.short	0x0101
        /*06be*/ 	.byte	0xff
	.zero		1


	//   ....[93]....
        /*06c0*/ 	.word	0x00005ab0
        /*06c4*/ 	.word	0x00000071
        /*06c8*/ 	.word	0x000000d0
        /*06cc*/ 	.short	0x010a
        /*06ce*/ 	.byte	0xff
	.zero		1


	//   ....[94]....
        /*06d0*/ 	.word	0x00006600
        /*06d4*/ 	.word	0x00000020
        /*06d8*/ 	.word	0x00000080
        /*06dc*/ 	.short	0x010a
        /*06de*/ 	.byte	0xff
	.zero		1


	//   ....[95]....
        /*06e0*/ 	.word	0x000066c0
        /*06e4*/ 	.word	0x00000020
        /*06e8*/ 	.word	0x00000080
        /*06ec*/ 	.short	0x010a
        /*06ee*/ 	.byte	0xff
	.zero		1


	//   ....[96]....
        /*06f0*/ 	.word	0x000067e0
        /*06f4*/ 	.word	0x00000003
        /*06f8*/ 	.word	0x00000000
        /*06fc*/ 	.short	0x0101
        /*06fe*/ 	.byte	0xff
	.zero		1


	//   ....[97]....
        /*0700*/ 	.word	0x00006c20
        /*0704*/ 	.word	0x000000ff
        /*0708*/ 	.word	0x00000000
        /*070c*/ 	.short	0x0101
        /*070e*/ 	.byte	0x05
	.zero		1


	//   ....[98]....
        /*0710*/ 	.word	0x00007460
        /*0714*/ 	.word	0x00000003
        /*0718*/ 	.word	0x00000120
        /*071c*/ 	.short	0x010a
        /*071e*/ 	.byte	0xff
	.zero		1


	//   ....[99]....
        /*0720*/ 	.word	0x000074c0
        /*0724*/ 	.word	0x00000002
        /*0728*/ 	.word	0x00000040
        /*072c*/ 	.short	0x010a
        /*072e*/ 	.byte	0xff
	.zero		1


	//   ....[100]....
        /*0730*/ 	.word	0x00007520
        /*0734*/ 	.word	0x00000002
        /*0738*/ 	.word	0x00000040
        /*073c*/ 	.short	0x010a
        /*073e*/ 	.byte	0xff
	.zero		1


	//   ....[101]....
        /*0740*/ 	.word	0x00007570
        /*0744*/ 	.word	0x00000002
        /*0748*/ 	.word	0x000000b0
        /*074c*/ 	.short	0x010a
        /*074e*/ 	.byte	0xff
	.zero		1


	//   ....[102]....
        /*0750*/ 	.word	0x000075d0
        /*0754*/ 	.word	0x00000000
        /*0758*/ 	.word	0x00000000
        /*075c*/ 	.short	0x010a
        /*075e*/ 	.byte	0xff
	.zero		1


	//   ....[103]....
        /*0760*/ 	.word	0x00007630
        /*0764*/ 	.word	0x00000000
        /*0768*/ 	.word	0x00000000
        /*076c*/ 	.short	0x010a
        /*076e*/ 	.byte	0xff
	.zero		1


	//   ....[104]....
        /*0770*/ 	.word	0x00007690
        /*0774*/ 	.word	0x00000000
        /*0778*/ 	.word	0x00000000
        /*077c*/ 	.short	0x010a
        /*077e*/ 	.byte	0xff
	.zero		1


	//   ....[105]....
        /*0780*/ 	.word	0x000076f0
        /*0784*/ 	.word	0x00000000
        /*0788*/ 	.word	0x00000000
        /*078c*/ 	.short	0x010a
        /*078e*/ 	.byte	0xff
	.zero		1


	//   ....[106]....
        /*0790*/ 	.word	0x00007750
        /*0794*/ 	.word	0x00000000
        /*0798*/ 	.word	0x00000000
        /*079c*/ 	.short	0x010a
        /*079e*/ 	.byte	0xff
	.zero		1


	//   ....[107]....
        /*07a0*/ 	.word	0x000077b0
        /*07a4*/ 	.word	0x00000000
        /*07a8*/ 	.word	0x00000000
        /*07ac*/ 	.short	0x010a
        /*07ae*/ 	.byte	0xff
	.zero		1


	//   ....[108]....
        /*07b0*/ 	.word	0x00007810
        /*07b4*/ 	.word	0x00000000
        /*07b8*/ 	.word	0x00000000
        /*07bc*/ 	.short	0x010a
        /*07be*/ 	.byte	0xff
	.zero		1


	//   ....[109]....
        /*07c0*/ 	.word	0x00007860
        /*07c4*/ 	.word	0x00000000
        /*07c8*/ 	.word	0x00000110
        /*07cc*/ 	.short	0x010a
        /*07ce*/ 	.byte	0xff
	.zero		1


	//   ....[110]....
        /*07d0*/ 	.word	0x000078c0
        /*07d4*/ 	.word	0x00000000
        /*07d8*/ 	.word	0x000000c0
        /*07dc*/ 	.short	0x010a
        /*07de*/ 	.byte	0xff
	.zero		1


	//   ....[111]....
        /*07e0*/ 	.word	0x00007910
        /*07e4*/ 	.word	0x00000000
        /*07e8*/ 	.word	0x000000b0
        /*07ec*/ 	.short	0x010a
        /*07ee*/ 	.byte	0xff
	.zero		1


	//   ....[112]....
        /*07f0*/ 	.word	0x00007970
        /*07f4*/ 	.word	0x00000000
        /*07f8*/ 	.word	0x000000c0
        /*07fc*/ 	.short	0x010a
        /*07fe*/ 	.byte	0xff
	.zero		1


	//   ....[113]....
        /*0800*/ 	.word	0x000079c0
        /*0804*/ 	.word	0x00000000
        /*0808*/ 	.word	0x000000b0
        /*080c*/ 	.short	0x010a
        /*080e*/ 	.byte	0xff
	.zero		1


	//   ....[114]....
        /*0810*/ 	.word	0x00007a20
        /*0814*/ 	.word	0x00000003
        /*0818*/ 	.word	0x000000f0
        /*081c*/ 	.short	0x010a
        /*081e*/ 	.byte	0xff
	.zero		1


	//   ....[115]....
        /*0820*/ 	.word	0x00007a80
        /*0824*/ 	.word	0x00000000
        /*0828*/ 	.word	0x00000000
        /*082c*/ 	.short	0x010a
        /*082e*/ 	.byte	0xff
	.zero		1


	//   ....[116]....
        /*0830*/ 	.word	0x00007ae0
        /*0834*/ 	.word	0x00000000
        /*0838*/ 	.word	0x00000000
        /*083c*/ 	.short	0x010a
        /*083e*/ 	.byte	0xff
	.zero		1


	//   ....[117]....
        /*0840*/ 	.word	0x00007b40
        /*0844*/ 	.word	0x00000000
        /*0848*/ 	.word	0x00000000
        /*084c*/ 	.short	0x010a
        /*084e*/ 	.byte	0xff
	.zero		1


	//   ....[118]....
        /*0850*/ 	.word	0x00007ba0
        /*0854*/ 	.word	0x00000000
        /*0858*/ 	.word	0x00000000
        /*085c*/ 	.short	0x010a
        /*085e*/ 	.byte	0xff
	.zero		1


	//   ....[119]....
        /*0860*/ 	.word	0x00007c00
        /*0864*/ 	.word	0x00000000
        /*0868*/ 	.word	0x00000000
        /*086c*/ 	.short	0x010a
        /*086e*/ 	.byte	0xff
	.zero		1


	//   ....[120]....
        /*0870*/ 	.word	0x00007c50
        /*0874*/ 	.word	0x00000000
        /*0878*/ 	.word	0x000000b0
        /*087c*/ 	.short	0x010a
        /*087e*/ 	.byte	0xff
	.zero		1


	//   ....[121]....
        /*0880*/ 	.word	0x00007cb0
        /*0884*/ 	.word	0x00000000
        /*0888*/ 	.word	0x000000a8
        /*088c*/ 	.short	0x010a
        /*088e*/ 	.byte	0xff
	.zero		1


	//   ....[122]....
        /*0890*/ 	.word	0x00007d10
        /*0894*/ 	.word	0x00000003
        /*0898*/ 	.word	0x00000090
        /*089c*/ 	.short	0x010a
        /*089e*/ 	.byte	0xff
	.zero		1


	//   ....[123]....
        /*08a0*/ 	.word	0x00007d70
        /*08a4*/ 	.word	0x00000003
        /*08a8*/ 	.word	0x00000098
        /*08ac*/ 	.short	0x010a
        /*08ae*/ 	.byte	0xff
	.zero		1


	//   ....[124]....
        /*08b0*/ 	.word	0x00007dd0
        /*08b4*/ 	.word	0x00000000
        /*08b8*/ 	.word	0x00000090
        /*08bc*/ 	.short	0x010a
        /*08be*/ 	.byte	0xff
	.zero		1


	//   ....[125]....
        /*08c0*/ 	.word	0x00007e20
        /*08c4*/ 	.word	0x00000000
        /*08c8*/ 	.word	0x000000b0
        /*08cc*/ 	.short	0x010a
        /*08ce*/ 	.byte	0xff
	.zero		1


	//   ....[126]....
        /*08d0*/ 	.word	0x00007e70
        /*08d4*/ 	.word	0x00000000
        /*08d8*/ 	.word	0x00000080
        /*08dc*/ 	.short	0x010a
        /*08de*/ 	.byte	0xff
	.zero		1


	//   ....[127]....
        /*08e0*/ 	.word	0x00007ec0
        /*08e4*/ 	.word	0x00000071
        /*08e8*/ 	.word	0x000000d0
        /*08ec*/ 	.short	0x010a
        /*08ee*/ 	.byte	0xff
	.zero		1


	//   ....[128]....
        /*08f0*/ 	.word	0x00007f10
        /*08f4*/ 	.word	0x00000020
        /*08f8*/ 	.word	0x00000080
        /*08fc*/ 	.short	0x010a
        /*08fe*/ 	.byte	0xff
	.zero		1


	//----- nvinfo : EIATTR_NUM_MBARRIERS
	.align		4
.L_47:
        /*0900*/ 	.byte	0x03, 0x38
        /*0902*/ 	.short	0x0026


	//----- nvinfo : EIATTR_EXIT_INSTR_OFFSETS
	.align		4
        /*0904*/ 	.byte	0x04, 0x1c
        /*0906*/ 	.short	(.L_49 - .L_48)


	//   ....[0]....
.L_48:
        /*0908*/ 	.word	0x00002790


	//   ....[1]....
        /*090c*/ 	.word	0x00002c80


	//   ....[2]....
        /*0910*/ 	.word	0x00002ce0


	//   ....[3]....
        /*0914*/ 	.word	0x00003c40


	//   ....[4]....
        /*0918*/ 	.word	0x00004950


	//   ....[5]....
        /*091c*/ 	.word	0x00004990


	//   ....[6]....
        /*0920*/ 	.word	0x00007450


	//----- nvinfo : EIATTR_MAX_THREADS
	.align		4
.L_49:
        /*0924*/ 	.byte	0x04, 0x05
        /*0926*/ 	.short	(.L_51 - .L_50)
.L_50:
        /*0928*/ 	.word	0x00000100
        /*092c*/ 	.word	0x00000001
        /*0930*/ 	.word	0x00000001


	//----- nvinfo : EIATTR_CRS_STACK_SIZE
	.align		4
.L_51:
        /*0934*/ 	.byte	0x04, 0x1e
        /*0936*/ 	.short	(.L_53 - .L_52)
.L_52:
        /*0938*/ 	.word	0x00000000


	//----- nvinfo : EIATTR_CBANK_PARAM_SIZE
	.align		4
.L_53:
        /*093c*/ 	.byte	0x03, 0x19
        /*093e*/ 	.short	0x0800


	//----- nvinfo : EIATTR_PARAM_CBANK
	.align		4
        /*0940*/ 	.byte	0x04, 0x0a
        /*0942*/ 	.short	(.L_55 - .L_54)
	.align		4
.L_54:
        /*0944*/ 	.word	index@(.nv.constant0._ZN7cutlass13device_kernelINS_4gemm6kernel13GemmUniversalIN4cute5tupleIJiiiiEEENS1_10collective13CollectiveMmaINS1_35MainloopSm100TmaUmmaWarpSpecializedILi8ELi2ELi4ENS5_IJNS4_1CILi1EEESB_SB_EEEEENS5_IJNSA_ILi64EEENSA_ILi128EEESF_EEENS_12float_e4m3_tENS5_IJlSB_lEEESH_SI_NS4_8TiledMMAINS4_8MMA_AtomIJNS4_10MMA_TraitsINS4_19SM100_MMA_F8F6F4_SSEJSH_SH_fSE_SF_NS4_17integral_constantINS4_4UMMA5MajorELSP_0EEESQ_NSN_INSO_7ScaleInELSR_0EEESS_EEEEEENS4_6LayoutISC_NS5_IJNSA_ILi0EEESW_SW_EEEEENS5_IJNS4_10UnderscoreESZ_SZ_EEEEENS4_13SM90_TMA_LOADENS4_14ComposedLayoutINS4_7SwizzleILi3ELi4ELi3EEENS4_18smem_ptr_flag_bitsILi8EEENSV_INS5_IJNSA_ILi8EEESF_EEENS5_IJSF_SB_EEEEEEEvNS4_8identityES12_S1C_vS1D_EENS_8epilogue10collective18CollectiveEpilogueINS1F_23Sm100TmaWarpSpecializedILi2ELi2ELi32ELb0ELb0EEEJSG_NS5_IJNSV_ISE_SB_EES1K_EEESH_SI_SH_SI_NS1F_6fusion15FusionCallbacksIS1J_NS1M_17LinearCombinationISH_fSH_fLNS_15FloatRoundStyleE2EEESG_S1L_JEEENS4_5SM1004TMEM4LOAD26SM100_TMEM_LOAD_16dp32b32xES12_NS13_INS14_ILi2ELi4ELi3EEES17_NSV_INS5_IJS18_SE_EEENS5_IJSE_SB_EEEEEEENS4_39AutoVectorizingCopyWithAssumedAlignmentILi128EEENS4_14SM90_TMA_STOREES20_S22_S22_EEEvvEEEEvNT_6ParamsE)
        /*0948*/ 	.short	0x0380
        /*094a*/ 	.short	0x0800


	//----- nvinfo : EIATTR_SW_WAR
	.align		4
.L_55:
        /*094c*/ 	.byte	0x04, 0x36
        /*094e*/ 	.short	(.L_57 - .L_56)
.L_56:
        /*0950*/ 	.word	0x00000008
.L_57:


//--------------------- .nv.callgraph             --------------------------
	.section	.nv.callgraph,"",@"SHT_CUDA_CALLGRAPH"
	.align	4
	.sectionentsize	8
	.align		4
        /*0000*/ 	.word	0x00000000
	.align		4
        /*0004*/ 	.word	0xffffffff
	.align		4
        /*0008*/ 	.word	index@(_ZN7cutlass13device_kernelINS_4gemm6kernel13GemmUniversalIN4cute5tupleIJiiiiEEENS1_10collective13CollectiveMmaINS1_35MainloopSm100TmaUmmaWarpSpecializedILi8ELi2ELi4ENS5_IJNS4_1CILi1EEESB_SB_EEEEENS5_IJNSA_ILi64EEENSA_ILi128EEESF_EEENS_12float_e4m3_tENS5_IJlSB_lEEESH_SI_NS4_8TiledMMAINS4_8MMA_AtomIJNS4_10MMA_TraitsINS4_19SM100_MMA_F8F6F4_SSEJSH_SH_fSE_SF_NS4_17integral_constantINS4_4UMMA5MajorELSP_0EEESQ_NSN_INSO_7ScaleInELSR_0EEESS_EEEEEENS4_6LayoutISC_NS5_IJNSA_ILi0EEESW_SW_EEEEENS5_IJNS4_10UnderscoreESZ_SZ_EEEEENS4_13SM90_TMA_LOADENS4_14ComposedLayoutINS4_7SwizzleILi3ELi4ELi3EEENS4_18smem_ptr_flag_bitsILi8EEENSV_INS5_IJNSA_ILi8EEESF_EEENS5_IJSF_SB_EEEEEEEvNS4_8identityES12_S1C_vS1D_EENS_8epilogue10collective18CollectiveEpilogueINS1F_23Sm100TmaWarpSpecializedILi2ELi2ELi32ELb0ELb0EEEJSG_NS5_IJNSV_ISE_SB_EES1K_EEESH_SI_SH_SI_NS1F_6fusion15FusionCallbacksIS1J_NS1M_17LinearCombinationISH_fSH_fLNS_15FloatRoundStyleE2EEESG_S1L_JEEENS4_5SM1004TMEM4LOAD26SM100_TMEM_LOAD_16dp32b32xES12_NS13_INS14_ILi2ELi4ELi3EEES17_NSV_INS5_IJS18_SE_EEENS5_IJSE_SB_EEEEEEENS4_39AutoVectorizingCopyWithAssumedAlignmentILi128EEENS4_14SM90_TMA_STOREES20_S22_S22_EEEvvEEEEvNT_6ParamsE)
	.align		4
        /*000c*/ 	.word	index@(__assertfail)
	.align		4
        /*0010*/ 	.word	0x00000000
	.align		4
        /*0014*/ 	.word	0xfffffffe
	.align		4
        /*0018*/ 	.word	0x00000000
	.align		4
        /*001c*/ 	.word	0xfffffffd
	.align		4
        /*0020*/ 	.word	0x00000000
	.align		4
        /*0024*/ 	.word	0xfffffffc


//--------------------- .nv.constant4             --------------------------
	.section	.nv.constant4,"a",@progbits
	.align	8
	.align		8
.nv.constant4:
        /*0000*/ 	.dword	__assertfail
	.align		8
        /*0008*/ 	.dword	__unnamed_1
	.align		8
        /*0010*/ 	.dword	__unnamed_2
	.align		8
        /*0018*/ 	.dword	_ZN40_INTERNAL_eada7ee7_4_k_cu_d4322dc6_304694cuda3std3__45__cpo5beginE
	.align		8
        /*0020*/ 	.dword	_ZN40_INTERNAL_eada7ee7_4_k_cu_d4322dc6_304694cuda3std3__45__cpo3endE
	.align		8
        /*0028*/ 	.dword	_ZN40_INTERNAL_eada7ee7_4_k_cu_d4322dc6_304694cuda3std3__45__cpo6cbeginE
	.align		8
        /*0030*/ 	.dword	_ZN40_INTERNAL_eada7ee7_4_k_cu_d4322dc6_304694cuda3std3__45__cpo4cendE
	.align		8
        /*0038*/ 	.dword	_ZN40_INTERNAL_eada7ee7_4_k_cu_d4322dc6_304694cuda3std3__442_GLOBAL__N__eada7ee7_4_k_cu_d4322dc6_304696ignoreE
	.align		8
        /*0040*/ 	.dword	_ZN40_INTERNAL_eada7ee7_4_k_cu_d4322dc6_304694cuda3std3__419piecewise_constructE
	.align		8
        /*0048*/ 	.dword	_ZN40_INTERNAL_eada7ee7_4_k_cu_d4322dc6_304694cuda3std3__48in_placeE
	.align		8
        /*0050*/ 	.dword	_ZN40_INTERNAL_eada7ee7_4_k_cu_d4322dc6_304694cuda3std6ranges3__45__cpo4swapE
	.align		8
        /*0058*/ 	.dword	_ZN40_INTERNAL_eada7ee7_4_k_cu_d4322dc6_304694cuda3std6ranges3__45__cpo9iter_moveE
	.align		8
        /*0060*/ 	.dword	_ZN40_INTERNAL_eada7ee7_4_k_cu_d4322dc6_304694cute7productE
	.align		8
        /*0068*/ 	.dword	_ZN40_INTERNAL_eada7ee7_4_k_cu_d4322dc6_304694cute1_E
	.align		8
        /*0070*/ 	.dword	$str$25
	.align		8
        /*0078*/ 	.dword	$str$26
	.align		8
        /*0080*/ 	.dword	$str$27
	.align		8
        /*0088*/ 	.dword	$str$28


//--------------------- .text._ZN7cutlass13device_kernelINS_4gemm6kernel13GemmUniversalIN4cute5tupleIJiiiiEEENS1_10collective13CollectiveMmaINS1_35MainloopSm100TmaUmmaWarpSpecializedILi8ELi2ELi4ENS5_IJNS4_1CILi1EEESB_SB_EEEEENS5_IJNSA_ILi64EEENSA_ILi128EEESF_EEENS_12float_e4m3_tENS5_IJlSB_lEEESH_SI_NS4_8TiledMMAINS4_8MMA_AtomIJNS4_10MMA_TraitsINS4_19SM100_MMA_F8F6F4_SSEJSH_SH_fSE_SF_NS4_17integral_constantINS4_4UMMA5MajorELSP_0EEESQ_NSN_INSO_7ScaleInELSR_0EEESS_EEEEEENS4_6LayoutISC_NS5_IJNSA_ILi0EEESW_SW_EEEEENS5_IJNS4_10UnderscoreESZ_SZ_EEEEENS4_13SM90_TMA_LOADENS4_14ComposedLayoutINS4_7SwizzleILi3ELi4ELi3EEENS4_18smem_ptr_flag_bitsILi8EEENSV_INS5_IJNSA_ILi8EEESF_EEENS5_IJSF_SB_EEEEEEEvNS4_8identityES12_S1C_vS1D_EENS_8epilogue10collective18CollectiveEpilogueINS1F_23Sm100TmaWarpSpecializedILi2ELi2ELi32ELb0ELb0EEEJSG_NS5_IJNSV_ISE_SB_EES1K_EEESH_SI_SH_SI_NS1F_6fusion15FusionCallbacksIS1J_NS1M_17LinearCombinationISH_fSH_fLNS_15FloatRoundStyleE2EEESG_S1L_JEEENS4_5SM1004TMEM4LOAD26SM100_TMEM_LOAD_16dp32b32xES12_NS13_INS14_ILi2ELi4ELi3EEES17_NSV_INS5_IJS18_SE_EEENS5_IJSE_SB_EEEEEEENS4_39AutoVectorizingCopyWithAssumedAlignmentILi128EEENS4_14SM90_TMA_STOREES20_S22_S22_EEEvvEEEEvNT_6ParamsE --------------------------
	.section	.text._ZN7cutlass13device_kernelINS_4gemm6kernel13GemmUniversalIN4cute5tupleIJiiiiEEENS1_10collective13CollectiveMmaINS1_35MainloopSm100TmaUmmaWarpSpecializedILi8ELi2ELi4ENS5_IJNS4_1CILi1EEESB_SB_EEEEENS5_IJNSA_ILi64EEENSA_ILi128EEESF_EEENS_12float_e4m3_tENS5_IJlSB_lEEESH_SI_NS4_8TiledMMAINS4_8MMA_AtomIJNS4_10MMA_TraitsINS4_19SM100_MMA_F8F6F4_SSEJSH_SH_fSE_SF_NS4_17integral_constantINS4_4UMMA5MajorELSP_0EEESQ_NSN_INSO_7ScaleInELSR_0EEESS_EEEEEENS4_6LayoutISC_NS5_IJNSA_ILi0EEESW_SW_EEEEENS5_IJNS4_10UnderscoreESZ_SZ_EEEEENS4_13SM90_TMA_LOADENS4_14ComposedLayoutINS4_7SwizzleILi3ELi4ELi3EEENS4_18smem_ptr_flag_bitsILi8EEENSV_INS5_IJNSA_ILi8EEESF_EEENS5_IJSF_SB_EEEEEEEvNS4_8identityES12_S1C_vS1D_EENS_8epilogue10collective18CollectiveEpilogueINS1F_23Sm100TmaWarpSpecializedILi2ELi2ELi32ELb0ELb0EEEJSG_NS5_IJNSV_ISE_SB_EES1K_EEESH_SI_SH_SI_NS1F_6fusion15FusionCallbacksIS1J_NS1M_17LinearCombinationISH_fSH_fLNS_15FloatRoundStyleE2EEESG_S1L_JEEENS4_5SM1004TMEM4LOAD26SM100_TMEM_LOAD_16dp32b32xES12_NS13_INS14_ILi2ELi4ELi3EEES17_NSV_INS5_IJS18_SE_EEENS5_IJSE_SB_EEEEEEENS4_39AutoVectorizingCopyWithAssumedAlignmentILi128EEENS4_14SM90_TMA_STOREES20_S22_S22_EEEvvEEEEvNT_6ParamsE,"ax",@progbits
	.align	128
.text._ZN7cutlass13device_kernelINS_4gemm6kernel13GemmUniversalIN4cute5tupleIJiiiiEEENS1_10collective13CollectiveMmaINS1_35MainloopSm100TmaUmmaWarpSpecializedILi8ELi2ELi4ENS5_IJNS4_1CILi1EEESB_SB_EEEEENS5_IJNSA_ILi64EEENSA_ILi128EEESF_EEENS_12float_e4m3_tENS5_IJlSB_lEEESH_SI_NS4_8TiledMMAINS4_8MMA_AtomIJNS4_10MMA_TraitsINS4_19SM100_MMA_F8F6F4_SSEJSH_SH_fSE_SF_NS4_17integral_constantINS4_4UMMA5MajorELSP_0EEESQ_NSN_INSO_7ScaleInELSR_0EEESS_EEEEEENS4_6LayoutISC_NS5_IJNSA_ILi0EEESW_SW_EEEEENS5_IJNS4_10UnderscoreESZ_SZ_EEEEENS4_13SM90_TMA_LOADENS4_14ComposedLayoutINS4_7SwizzleILi3ELi4ELi3EEENS4_18smem_ptr_flag_bitsILi8EEENSV_INS5_IJNSA_ILi8EEESF_EEENS5_IJSF_SB_EEEEEEEvNS4_8identityES12_S1C_vS1D_EENS_8epilogue10collective18CollectiveEpilogueINS1F_23Sm100TmaWarpSpecializedILi2ELi2ELi32ELb0ELb0EEEJSG_NS5_IJNSV_ISE_SB_EES1K_EEESH_SI_SH_SI_NS1F_6fusion15FusionCallbacksIS1J_NS1M_17LinearCombinationISH_fSH_fLNS_15FloatRoundStyleE2EEESG_S1L_JEEENS4_5SM1004TMEM4LOAD26SM100_TMEM_LOAD_16dp32b32xES12_NS13_INS14_ILi2ELi4ELi3EEES17_NSV_INS5_IJS18_SE_EEENS5_IJSE_SB_EEEEEEENS4_39AutoVectorizingCopyWithAssumedAlignmentILi128EEENS4_14SM90_TMA_STOREES20_S22_S22_EEEvvEEEEvNT_6ParamsE:
        .type           _ZN7cutlass13device_kernelINS_4gemm6kernel13GemmUniversalIN4cute5tupleIJiiiiEEENS1_10collective13CollectiveMmaINS1_35MainloopSm100TmaUmmaWarpSpecializedILi8ELi2ELi4ENS5_IJNS4_1CILi1EEESB_SB_EEEEENS5_IJNSA_ILi64EEENSA_ILi128EEESF_EEENS_12float_e4m3_tENS5_IJlSB_lEEESH_SI_NS4_8TiledMMAINS4_8MMA_AtomIJNS4_10MMA_TraitsINS4_19SM100_MMA_F8F6F4_SSEJSH_SH_fSE_SF_NS4_17integral_constantINS4_4UMMA5MajorELSP_0EEESQ_NSN_INSO_7ScaleInELSR_0EEESS_EEEEEENS4_6LayoutISC_NS5_IJNSA_ILi0EEESW_SW_EEEEENS5_IJNS4_10UnderscoreESZ_SZ_EEEEENS4_13SM90_TMA_LOADENS4_14ComposedLayoutINS4_7SwizzleILi3ELi4ELi3EEENS4_18smem_ptr_flag_bitsILi8EEENSV_INS5_IJNSA_ILi8EEESF_EEENS5_IJSF_SB_EEEEEEEvNS4_8identityES12_S1C_vS1D_EENS_8epilogue10collective18CollectiveEpilogueINS1F_23Sm100TmaWarpSpecializedILi2ELi2ELi32ELb0ELb0EEEJSG_NS5_IJNSV_ISE_SB_EES1K_EEESH_SI_SH_SI_NS1F_6fusion15FusionCallbacksIS1J_NS1M_17LinearCombinationISH_fSH_fLNS_15FloatRoundStyleE2EEESG_S1L_JEEENS4_5SM1004TMEM4LOAD26SM100_TMEM_LOAD_16dp32b32xES12_NS13_INS14_ILi2ELi4ELi3EEES17_NSV_INS5_IJS18_SE_EEENS5_IJSE_SB_EEEEEEENS4_39AutoVectorizingCopyWithAssumedAlignmentILi128EEENS4_14SM90_TMA_STOREES20_S22_S22_EEEvvEEEEvNT_6ParamsE,@function
        .size           _ZN7cutlass13device_kernelINS_4gemm6kernel13GemmUniversalIN4cute5tupleIJiiiiEEENS1_10collective13CollectiveMmaINS1_35MainloopSm100TmaUmmaWarpSpecializedILi8ELi2ELi4ENS5_IJNS4_1CILi1EEESB_SB_EEEEENS5_IJNSA_ILi64EEENSA_ILi128EEESF_EEENS_12float_e4m3_tENS5_IJlSB_lEEESH_SI_NS4_8TiledMMAINS4_8MMA_AtomIJNS4_10MMA_TraitsINS4_19SM100_MMA_F8F6F4_SSEJSH_SH_fSE_SF_NS4_17integral_constantINS4_4UMMA5MajorELSP_0EEESQ_NSN_INSO_7ScaleInELSR_0EEESS_EEEEEENS4_6LayoutISC_NS5_IJNSA_ILi0EEESW_SW_EEEEENS5_IJNS4_10UnderscoreESZ_SZ_EEEEENS4_13SM90_TMA_LOADENS4_14ComposedLayoutINS4_7SwizzleILi3ELi4ELi3EEENS4_18smem_ptr_flag_bitsILi8EEENSV_INS5_IJNSA_ILi8EEESF_EEENS5_IJSF_SB_EEEEEEEvNS4_8identityES12_S1C_vS1D_EENS_8epilogue10collective18CollectiveEpilogueINS1F_23Sm100TmaWarpSpecializedILi2ELi2ELi32ELb0ELb0EEEJSG_NS5_IJNSV_ISE_SB_EES1K_EEESH_SI_SH_SI_NS1F_6fusion15FusionCallbacksIS1J_NS1M_17LinearCombinationISH_fSH_fLNS_15FloatRoundStyleE2EEESG_S1L_JEEENS4_5SM1004TMEM4LOAD26SM100_TMEM_LOAD_16dp32b32xES12_NS13_INS14_ILi2ELi4ELi3EEES17_NSV_INS5_IJS18_SE_EEENS5_IJSE_SB_EEEEEEENS4_39AutoVectorizingCopyWithAssumedAlignmentILi128EEENS4_14SM90_TMA_STOREES20_S22_S22_EEEvvEEEEvNT_6ParamsE,(.L_x_154 - _ZN7cutlass13device_kernelINS_4gemm6kernel13GemmUniversalIN4cute5tupleIJiiiiEEENS1_10collective13CollectiveMmaINS1_35MainloopSm100TmaUmmaWarpSpecializedILi8ELi2ELi4ENS5_IJNS4_1CILi1EEESB_SB_EEEEENS5_IJNSA_ILi64EEENSA_ILi128EEESF_EEENS_12float_e4m3_tENS5_IJlSB_lEEESH_SI_NS4_8TiledMMAINS4_8MMA_AtomIJNS4_10MMA_TraitsINS4_19SM100_MMA_F8F6F4_SSEJSH_SH_fSE_SF_NS4_17integral_constantINS4_4UMMA5MajorELSP_0EEESQ_NSN_INSO_7ScaleInELSR_0EEESS_EEEEEENS4_6LayoutISC_NS5_IJNSA_ILi0EEESW_SW_EEEEENS5_IJNS4_10UnderscoreESZ_SZ_EEEEENS4_13SM90_TMA_LOADENS4_14ComposedLayoutINS4_7SwizzleILi3ELi4ELi3EEENS4_18smem_ptr_flag_bitsILi8EEENSV_INS5_IJNSA_ILi8EEESF_EEENS5_IJSF_SB_EEEEEEEvNS4_8identityES12_S1C_vS1D_EENS_8epilogue10collective18CollectiveEpilogueINS1F_23Sm100TmaWarpSpecializedILi2ELi2ELi32ELb0ELb0EEEJSG_NS5_IJNSV_ISE_SB_EES1K_EEESH_SI_SH_SI_NS1F_6fusion15FusionCallbacksIS1J_NS1M_17LinearCombinationISH_fSH_fLNS_15FloatRoundStyleE2EEESG_S1L_JEEENS4_5SM1004TMEM4LOAD26SM100_TMEM_LOAD_16dp32b32xES12_NS13_INS14_ILi2ELi4ELi3EEES17_NSV_INS5_IJS18_SE_EEENS5_IJSE_SB_EEEEEEENS4_39AutoVectorizingCopyWithAssumedAlignmentILi128EEENS4_14SM90_TMA_STOREES20_S22_S22_EEEvvEEEEvNT_6ParamsE)
        .other          _ZN7cutlass13device_kernelINS_4gemm6kernel13GemmUniversalIN4cute5tupleIJiiiiEEENS1_10collective13CollectiveMmaINS1_35MainloopSm100TmaUmmaWarpSpecializedILi8ELi2ELi4ENS5_IJNS4_1CILi1EEESB_SB_EEEEENS5_IJNSA_ILi64EEENSA_ILi128EEESF_EEENS_12float_e4m3_tENS5_IJlSB_lEEESH_SI_NS4_8TiledMMAINS4_8MMA_AtomIJNS4_10MMA_TraitsINS4_19SM100_MMA_F8F6F4_SSEJSH_SH_fSE_SF_NS4_17integral_constantINS4_4UMMA5MajorELSP_0EEESQ_NSN_INSO_7ScaleInELSR_0EEESS_EEEEEENS4_6LayoutISC_NS5_IJNSA_ILi0EEESW_SW_EEEEENS5_IJNS4_10UnderscoreESZ_SZ_EEEEENS4_13SM90_TMA_LOADENS4_14ComposedLayoutINS4_7SwizzleILi3ELi4ELi3EEENS4_18smem_ptr_flag_bitsILi8EEENSV_INS5_IJNSA_ILi8EEESF_EEENS5_IJSF_SB_EEEEEEEvNS4_8identityES12_S1C_vS1D_EENS_8epilogue10collective18CollectiveEpilogueINS1F_23Sm100TmaWarpSpecializedILi2ELi2ELi32ELb0ELb0EEEJSG_NS5_IJNSV_ISE_SB_EES1K_EEESH_SI_SH_SI_NS1F_6fusion15FusionCallbacksIS1J_NS1M_17LinearCombinationISH_fSH_fLNS_15FloatRoundStyleE2EEESG_S1L_JEEENS4_5SM1004TMEM4LOAD26SM100_TMEM_LOAD_16dp32b32xES12_NS13_INS14_ILi2ELi4ELi3EEES17_NSV_INS5_IJS18_SE_EEENS5_IJSE_SB_EEEEEEENS4_39AutoVectorizingCopyWithAssumedAlignmentILi128EEENS4_14SM90_TMA_STOREES20_S22_S22_EEEvvEEEEvNT_6ParamsE,@"STO_CUDA_ENTRY STV_DEFAULT"
_ZN7cutlass13device_kernelINS_4gemm6kernel13GemmUniversalIN4cute5tupleIJiiiiEEENS1_10collective13CollectiveMmaINS1_35MainloopSm100TmaUmmaWarpSpecializedILi8ELi2ELi4ENS5_IJNS4_1CILi1EEESB_SB_EEEEENS5_IJNSA_ILi64EEENSA_ILi128EEESF_EEENS_12float_e4m3_tENS5_IJlSB_lEEESH_SI_NS4_8TiledMMAINS4_8MMA_AtomIJNS4_10MMA_TraitsINS4_19SM100_MMA_F8F6F4_SSEJSH_SH_fSE_SF_NS4_17integral_constantINS4_4UMMA5MajorELSP_0EEESQ_NSN_INSO_7ScaleInELSR_0EEESS_EEEEEENS4_6LayoutISC_NS5_IJNSA_ILi0EEESW_SW_EEEEENS5_IJNS4_10UnderscoreESZ_SZ_EEEEENS4_13SM90_TMA_LOADENS4_14ComposedLayoutINS4_7SwizzleILi3ELi4ELi3EEENS4_18smem_ptr_flag_bitsILi8EEENSV_INS5_IJNSA_ILi8EEESF_EEENS5_IJSF_SB_EEEEEEEvNS4_8identityES12_S1C_vS1D_EENS_8epilogue10collective18CollectiveEpilogueINS1F_23Sm100TmaWarpSpecializedILi2ELi2ELi32ELb0ELb0EEEJSG_NS5_IJNSV_ISE_SB_EES1K_EEESH_SI_SH_SI_NS1F_6fusion15FusionCallbacksIS1J_NS1M_17LinearCombinationISH_fSH_fLNS_15FloatRoundStyleE2EEESG_S1L_JEEENS4_5SM1004TMEM4LOAD26SM100_TMEM_LOAD_16dp32b32xES12_NS13_INS14_ILi2ELi4ELi3EEES17_NSV_INS5_IJS18_SE_EEENS5_IJSE_SB_EEEEEEENS4_39AutoVectorizingCopyWithAssumedAlignmentILi128EEENS4_14SM90_TMA_STOREES20_S22_S22_EEEvvEEEEvNT_6ParamsE:
[----:B------:R-:W1:Y:S01]  /*0000*/  LDC R1, c[0x0][0x37c] ;  /* 0x0000df00ff017b82 */ /* 0x000e620000000800 */
[----:B------:R-:W2:Y:S01]  /*0010*/  S2R R108, SR_TID.X ;  /* 0x00000000006c7919 */ /* 0x000ea20000002100 */
[----:B------:R-:W3:Y:S01]  /*0020*/  LDCU.64 UR4, c[0x0][0x890] ;  /* 0x00011200ff0477ac */ /* 0x000ee20008000a00 */
[----:B------:R-:W-:Y:S02]  /*0030*/  PRMT R95, RZ, 0x7610, R95 ;  /* 0x00007610ff5f7816 */ /* 0x000fe4000000005f */
[----:B------:R-:W-:Y:S01]  /*0040*/  ELECT P5, URZ, PT ;  /* 0x0000000000ff782f */ /* 0x000fe200038a0000 */
[----:B------:R-:W4:Y:S01]  /*0050*/  LDCU.64 UR46, c[0x0][0x358] ;  /* 0x00006b00ff2e77ac */ /* 0x000f220008000a00 */
[----:B---3--:R-:W-:-:S04]  /*0060*/  UISETP.NE.U32.AND UP0, UPT, UR4, URZ, UPT ;  /* 0x000000ff0400728c */ /* 0x008fc8000bf05070 */
[----:B------:R-:W-:Y:S01]  /*0070*/  UISETP.NE.AND.EX UP0, UPT, UR5, URZ, UPT, UP0 ;  /* 0x000000ff0500728c */ /* 0x000fe2000bf05300 */
[----:B--2---:R-:W-:-:S05]  /*0080*/  SHF.R.U32.HI R101, RZ, 0x5, R108 ;  /* 0x00000005ff657819 */ /* 0x004fca000001166c */
[----:B------:R-:W2:Y:S02]  /*0090*/  SHFL.IDX PT, R0, R101, RZ, 0x1f ;  /* 0x00001fff65007589 */ /* 0x000ea400000e0000 */
[----:B--2---:R-:W-:Y:S01]  /*00a0*/  R2UR UR8, R0 ;  /* 0x00000000000872ca */ /* 0x004fe200000e0000 */
[----:B-1--4-:R-:W-:-:S14]  /*00b0*/  BRA.U UP0, `(.L_x_0) ;  /* 0x00000001002c7547 */ /* 0x012fdc000b800000 */
[----:B------:R-:W1:Y:S02]  /*00c0*/  LDCU.64 UR6, c[0x0][0x888] ;  /* 0x00011100ff0677ac */ /* 0x000e640008000a00 */
[----:B-1----:R-:W-:-:S04]  /*00d0*/  UISETP.NE.U32.AND UP0, UPT, UR6, URZ, UPT ;  /* 0x000000ff0600728c */ /* 0x002fc8000bf05070 */
[----:B------:R-:W-:-:S09]  /*00e0*/  UISETP.NE.AND.EX UP0, UPT, UR7, URZ, UPT, UP0 ;  /* 0x000000ff0700728c */ /* 0x000fd2000bf05300 */
[----:B------:R-:W-:Y:S05]  /*00f0*/  BRA.U !UP0, `(.L_x_1) ;  /* 0x0000000108107547 */ /* 0x000fea000b800000 */
[----:B------:R-:W1:Y:S02]  /*0100*/  LDC.64 R2, c[0x0][0x888] ;  /* 0x00022200ff027b82 */ /* 0x000e640000000a00 */
[----:B-1----:R1:W5:Y:S01]  /*0110*/  LDG.E R49, desc[UR46][R2.64] ;  /* 0x0000002e02317981 */ /* 0x002362000c1e1900 */
[----:B------:R-:W-:Y:S01]  /*0120*/  HFMA2 R95, -RZ, RZ, 0, 5.9604644775390625e-08 ;  /* 0x00000001ff5f7431 */ /* 0x000fe200000001ff */
[----:B------:R-:W-:Y:S05]  /*0130*/  BRA `(.L_x_0) ;  /* 0x00000000000c7947 */ /* 0x000fea0003800000 */
.L_x_1:
[----:B------:R-:W1:Y:S01]  /*0140*/  LDCU UR6, c[0x0][0x880] ;  /* 0x00011000ff0677ac */ /* 0x000e620008000800 */
[----:B------:R-:W-:Y:S01]  /*0150*/  HFMA2 R95, -RZ, RZ, 0, 5.9604644775390625e-08 ;  /* 0x00000001ff5f7431 */ /* 0x000fe200000001ff */
[----:B-1----:R-:W-:-:S07]  /*0160*/  MOV R49, UR6 ;  /* 0x0000000600317c02 */ /* 0x002fce0008000f00 */
.L_x_0:
[----:B------:R-:W2:Y:S02]  /*0170*/  LDCU.64 UR6, c[0x0][0x8b0] ;  /* 0x00011600ff0677ac */ /* 0x000ea40008000a00 */
[----:B--2---:R-:W-:-:S04]  /*0180*/  UISETP.NE.U32.AND UP0, UPT, UR6, URZ, UPT ;  /* 0x000000ff0600728c */ /* 0x004fc8000bf05070 */
[----:B------:R-:W-:-:S09]  /*0190*/  UISETP.NE.AND.EX UP0, UPT, UR7, URZ, UPT, UP0 ;  /* 0x000000ff0700728c */ /* 0x000fd2000bf05300 */
[----:B------:R-:W-:Y:S05]  /*01a0*/  BRA.U UP0, `(.L_x_2) ;  /* 0x0000000100247547 */ /* 0x000fea000b800000 */
[----:B------:R-:W2:Y:S02]  /*01b0*/  LDCU.64 UR6, c[0x0][0x8a8] ;  /* 0x00011500ff0677ac */ /* 0x000ea40008000a00 */
[----:B--2---:R-:W-:-:S04]  /*01c0*/  UISETP.NE.U32.AND UP0, UPT, UR6, URZ, UPT ;  /* 0x000000ff0600728c */ /* 0x004fc8000bf05070 */
[----:B------:R-:W-:-:S09]  /*01d0*/  UISETP.NE.AND.EX UP0, UPT, UR7, URZ, UPT, UP0 ;  /* 0x000000ff0700728c */ /* 0x000fd2000bf05300 */
[----:B------:R-:W-:Y:S05]  /*01e0*/  BRA.U !UP0, `(.L_x_3) ;  /* 0x00000001080c7547 */ /* 0x000fea000b800000 */
[----:B-1----:R-:W1:Y:S02]  /*01f0*/  LDC.64 R2, c[0x0][0x8a8] ;  /* 0x00022a00ff027b82 */ /* 0x002e640000000a00 */
[----:B-1----:R2:W5:Y:S01]  /*0200*/  LDG.E R47, desc[UR46][R2.64] ;  /* 0x0000002e022f7981 */ /* 0x002562000c1e1900 */
[----:B------:R-:W-:Y:S05]  /*0210*/  BRA `(.L_x_2) ;  /* 0x0000000000087947 */ /* 0x000fea0003800000 */
.L_x_3:
[----:B------:R-:W2:Y:S02]  /*0220*/  LDCU UR6, c[0x0][0x8a0] ;  /* 0x00011400ff0677ac */ /* 0x000ea40008000800 */
[----:B--2---:R-:W-:Y:S02]  /*0230*/  MOV R47, UR6 ;  /* 0x00000006002f7c02 */ /* 0x004fe40008000f00 */
.L_x_2:
[----:B------:R-:W-:Y:S01]  /*0240*/  IMAD.U32 R0, RZ, RZ, UR8 ;  /* 0x00000008ff007e24 */ /* 0x000fe2000f8e00ff */
[----:B------:R-:W-:Y:S04]  /*0250*/  BSSY.RECONVERGENT B0, `(.L_x_4) ;  /* 0x000000c000007945 */ /* 0x000fe80003800200 */
[C---:B------:R-:W-:Y:S02]  /*0260*/  ISETP.NE.OR P1, PT, R0.reuse, 0x1, !P5 ;  /* 0x000000010000780c */ /* 0x040fe40006f25670 */
[----:B------:R-:W-:-:S11]  /*0270*/  ISETP.NE.OR P0, PT, R0, 0x3, !P5 ;  /* 0x000000030000780c */ /* 0x000fd60006f05670 */
[----:B------:R-:W-:Y:S05]  /*0280*/  @P1 BRA `(.L_x_5) ;  /* 0x0000000000201947 */ /* 0x000fea0003800000 */
[----:B------:R-:W3:Y:S02]  /*0290*/  LDCU.64 UR6, c[0x0][0x348] ;  /* 0x00006900ff0677ac */ /* 0x000ee40008000a00 */
[----:B---3--:R-:W-:Y:S02]  /*02a0*/  UIADD3 UR10, UP1, UPT, UR6, 0x80, URZ ;  /* 0x00000080060a7890 */ /* 0x008fe4000ff3e0ff */
[----:B------:R-:W-:Y:S02]  /*02b0*/  UIADD3 UR6, UP0, UPT, UR6, 0x180, URZ ;  /* 0x0000018006067890 */ /* 0x000fe4000ff1e0ff */
[----:B------:R-:W-:Y:S02]  /*02c0*/  UIADD3.X UR11, UPT, UPT, URZ, UR7, URZ, UP1, !UPT ;  /* 0x00000007ff0b7290 */ /* 0x000fe40008ffe4ff */
[----:B------:R-:W-:-:S07]  /*02d0*/  UIADD3.X UR7, UPT, UPT, URZ, UR7, URZ, UP0, !UPT ;  /* 0x00000007ff077290 */ /* 0x000fce00087fe4ff */
[----:B------:R3:W-:Y:S02]  /*02e0*/  UTMACCTL.PF [UR10] ;  /* 0x000000000a0079b9 */ /* 0x0007e40008040000 */
[----:B------:R3:W-:Y:S02]  /*02f0*/  UTMACCTL.PF [UR6] ;  /* 0x00000000060079b9 */ /* 0x0007e40008040000 */
[----:B---3--:R-:W-:Y:S01]  /*0300*/  NOP ;  /* 0x0000000000007918 */ /* 0x008fe20000000000 */
.L_x_5:
[----:B------:R-:W-:Y:S05]  /*0310*/  BSYNC.RECONVERGENT B0 ;  /* 0x0000000000007941 */ /* 0x000fea0003800200 */
.L_x_4:
[----:B------:R-:W-:Y:S04]  /*0320*/  BSSY.RECONVERGENT B0, `(.L_x_6) ;  /* 0x000000a000007945 */ /* 0x000fe80003800200 */
        /* <DEDUP_REMOVED lines=9> */
.L_x_7:
[----:B------:R-:W-:Y:S05]  /*03c0*/  BSYNC.RECONVERGENT B0 ;  /* 0x0000000000007941 */ /* 0x000fea0003800200 */
.L_x_6:
[----:B------:R-:W3:Y:S01]  /*03d0*/  LDCU.64 UR6, c[0x0][0x888] ;  /* 0x00011100ff0677ac */ /* 0x000ee20008000a00 */
[----:B------:R-:W-:Y:S02]  /*03e0*/  UISETP.EQ.U32.AND UP1, UPT, UR4, URZ, UPT ;  /* 0x000000ff0400728c */ /* 0x000fe4000bf22070 */
[----:B------:R-:W-:Y:S02]  /*03f0*/  UPLOP3.LUT UP2, UPT, UPT, UPT, UPT, 0x80, 0x8 ;  /* 0x000000000008789c */ /* 0x000fe40003f4f070 */
[----:B---3--:R-:W-:-:S04]  /*0400*/  UISETP.NE.U32.AND UP0, UPT, UR6, URZ, UPT ;  /* 0x000000ff0600728c */ /* 0x008fc8000bf05070 */
[----:B------:R-:W-:-:S04]  /*0410*/  UISETP.NE.AND.EX UP0, UPT, UR7, URZ, UPT, UP0 ;  /* 0x000000ff0700728c */ /* 0x000fc8000bf05300 */
[----:B------:R-:W-:-:S04]  /*0420*/  UISETP.EQ.OR.EX UP3, UPT, UR5, URZ, !UP0, UP1 ;  /* 0x000000ff0500728c */ /* 0x000fc8000c762710 */
[----:B------:R-:W-:-:S05]  /*0430*/  UP2UR UR50, UPR, URZ, 0x8 ;  /* 0x00000008ff327883 */ /* 0x000fca0008000000 */
[----:B------:R-:W-:Y:S07]  /*0440*/  BRA.U !UP3, `(.L_x_8) ;  /* 0x000000010b207547 */ /* 0x000fee000b800000 */
[----:B------:R-:W-:Y:S01]  /*0450*/  UISETP.NE.U32.AND UP2, UPT, UR4, URZ, UPT ;  /* 0x000000ff0400728c */ /* 0x000fe2000bf45070 */
[----:B-----5:R-:W-:Y:S01]  /*0460*/  FSETP.NEU.AND P0, PT, R49, RZ, PT ;  /* 0x000000ff3100720b */ /* 0x020fe20003f0d000 */
[----:B------:R-:W-:Y:S02]  /*0470*/  USEL UR4, URZ, 0xffffffff, UP0 ;  /* 0xffffffffff047887 */ /* 0x000fe40008000000 */
[----:B------:R-:W-:-:S10]  /*0480*/  UISETP.NE.AND.EX UP2, UPT, UR5, URZ, UPT, UP2 ;  /* 0x000000ff0500728c */ /* 0x000fd4000bf45320 */
[----:B------:R-:W-:Y:S01]  /*0490*/  VOTEU.ANY UP1, P0 ;  /* 0x0000000000ff7886 */ /* 0x000fe20000020100 */
[----:B------:R-:W-:-:S04]  /*04a0*/  @!UP2 USEL UR4, URZ, 0xffffffff, UP1 ;  /* 0xffffffffff04a887 */ /* 0x000fc80008800000 */
[----:B------:R-:W-:-:S04]  /*04b0*/  ULOP3.LUT UR4, UR4, 0x1, URZ, 0xc0, !UPT ;  /* 0x0000000104047892 */ /* 0x000fc8000f8ec0ff */
[----:B------:R-:W-:-:S11]  /*04c0*/  UISETP.NE.U32.AND UP2, UPT, UR4, 0x1, UPT ;  /* 0x000000010400788c */ /* 0x000fd6000bf45070 */
.L_x_8:
[----:B-12---:R-:W1:Y:S01]  /*04d0*/  SHFL.IDX PT, R2, R101, RZ, 0x1f ;  /* 0x00001fff65027589 */ /* 0x006e6200000e0000 */
[----:B------:R-:W-:-:S04]  /*04e0*/  UISETP.NE.AND UP1, UPT, UR8, 0x2, UPT ;  /* 0x000000020800788c */ /* 0x000fc8000bf25270 */
[----:B------:R-:W-:Y:S01]  /*04f0*/  USEL UR6, URZ, 0x1, UP1 ;  /* 0x00000001ff067887 */ /* 0x000fe20008800000 */
[----:B-1----:R-:W-:-:S13]  /*0500*/  ISETP.NE.AND P0, PT, R2, RZ, PT ;  /* 0x000000ff0200720c */ /* 0x002fda0003f05270 */
[----:B------:R-:W-:Y:S05]  /*0510*/  @P0 BRA `(.L_x_9) ;  /* 0x0000000000680947 */ /* 0x000fea0003800000 */
[----:B------:R-:W1:Y:S01]  /*0520*/  S2UR UR5, SR_CgaCtaId ;  /* 0x00000000000579c3 */ /* 0x000e620000008800 */
[----:B------:R-:W-:Y:S01]  /*0530*/  UMOV UR7, 0x400 ;  /* 0x0000040000077882 */ /* 0x000fe20000000000 */
[----:B------:R-:W-:Y:S01]  /*0540*/  UMOV UR4, 0x1 ;  /* 0x0000000100047882 */ /* 0x000fe20000000000 */
[----:B------:R-:W-:Y:S01]  /*0550*/  ELECT P0, URZ, PT ;  /* 0x0000000000ff782f */ /* 0x000fe20003800000 */
[----:B------:R-:W-:-:S04]  /*0560*/  UIADD3 UR10, UPT, UPT, -UR4, 0x100000, URZ ;  /* 0x00100000040a7890 */ /* 0x000fc8000fffe1ff */
[----:B------:R-:W-:Y:S02]  /*0570*/  USHF.L.U32 UR11, UR10, 0xb, URZ ;  /* 0x0000000b0a0b7899 */ /* 0x000fe400080006ff */
[----:B------:R-:W-:Y:S02]  /*0580*/  USHF.L.U32 UR10, UR10, 0x1, URZ ;  /* 0x000000010a0a7899 */ /* 0x000fe400080006ff */
[----:B-1----:R-:W-:Y:S01]  /*0590*/  ULEA UR5, UR5, UR7, 0x18 ;  /* 0x0000000705057291 */ /* 0x002fe2000f8ec0ff */
[----:B------:R-:W1:Y:S11]  /*05a0*/  FENCE.VIEW.ASYNC.S ;  /* 0x00000000000073c6 */ /* 0x000e760000000000 */
[----:B-1----:R1:W2:Y:S01]  /*05b0*/  SYNCS.EXCH.64 URZ, [UR5], UR10 ;  /* 0x0000000a05ff75b2 */ /* 0x0022a20008000100 */
[----:B------:R1:W3:Y:S01]  /*05c0*/  SYNCS.EXCH.64 URZ, [UR5+0x40], UR10 ;  /* 0x0000400a05ff75b2 */ /* 0x0002e20008000100 */
[----:B------:R1:W4:Y:S01]  /*05d0*/  SYNCS.EXCH.64 URZ, [UR5+0x8], UR10 ;  /* 0x0000080a05ff75b2 */ /* 0x0003220008000100 */
[----:B------:R1:W1:Y:S01]  /*05e0*/  SYNCS.EXCH.64 URZ, [UR5+0x48], UR10 ;  /* 0x0000480a05ff75b2 */ /* 0x0002620008000100 */
        /* <DEDUP_REMOVED lines=12> */
[----:B------:R-:W-:Y:S01]  /*06b0*/  NOP ;  /* 0x0000000000007918 */ /* 0x000fe20000000000 */
.L_x_9:
[----:B------:R-:W2:Y:S01]  /*06c0*/  SHFL.IDX PT, R2, R101, RZ, 0x1f ;  /* 0x00001fff65027589 */ /* 0x000ea200000e0000 */
[----:B------:R-:W-:Y:S01]  /*06d0*/  NOP ;  /* 0x0000000000007918 */ /* 0x000fe20000000000 */
[----:B--2---:R-:W-:-:S13]  /*06e0*/  ISETP.NE.AND P0, PT, R2, 0x1, PT ;  /* 0x000000010200780c */ /* 0x004fda0003f05270 */
[----:B------:R-:W-:Y:S05]  /*06f0*/  @P0 BRA `(.L_x_10) ;  /* 0x0000000000480947 */ /* 0x000fea0003800000 */
[----:B------:R-:W2:Y:S01]  /*0700*/  S2UR UR7, SR_CgaCtaId ;  /* 0x00000000000779c3 */ /* 0x000ea20000008800 */
[----:B------:R-:W-:Y:S01]  /*0710*/  UMOV UR9, 0x400 ;  /* 0x0000040000097882 */ /* 0x000fe20000000000 */
[----:B-1----:R-:W-:Y:S01]  /*0720*/  UMOV UR5, 0x20 ;  /* 0x0000002000057882 */ /* 0x002fe20000000000 */
[----:B------:R-:W-:Y:S01]  /*0730*/  UMOV UR4, 0x80 ;  /* 0x0000008000047882 */ /* 0x000fe20000000000 */
[----:B------:R-:W-:-:S04]  /*0740*/  UIADD3 UR10, UPT, UPT, -UR5, 0x100000, URZ ;  /* 0x00100000050a7890 */ /* 0x000fc8000fffe1ff */
[----:B------:R-:W-:Y:S02]  /*0750*/  USHF.L.U32 UR11, UR10, 0xb, URZ ;  /* 0x0000000b0a0b7899 */ /* 0x000fe400080006ff */
[----:B------:R-:W-:Y:S02]  /*0760*/  USHF.L.U32 UR10, UR10, 0x1, URZ ;  /* 0x000000010a0a7899 */ /* 0x000fe400080006ff */
[----:B------:R-:W-:-:S04]  /*0770*/  UIADD3 UR4, UPT, UPT, -UR4, 0x100000, URZ ;  /* 0x0010000004047890 */ /* 0x000fc8000fffe1ff */
[----:B------:R-:W-:Y:S02]  /*0780*/  USHF.L.U32 UR5, UR4, 0xb, URZ ;  /* 0x0000000b04057899 */ /* 0x000fe400080006ff */
[----:B------:R-:W-:Y:S01]  /*0790*/  USHF.L.U32 UR4, UR4, 0x1, URZ ;  /* 0x0000000104047899 */ /* 0x000fe200080006ff */
[----:B------:R-:W-:Y:S01]  /*07a0*/  ELECT P0, URZ, PT ;  /* 0x0000000000ff782f */ /* 0x000fe20003800000 */
[----:B--2---:R-:W-:Y:S01]  /*07b0*/  ULEA UR7, UR7, UR9, 0x18 ;  /* 0x0000000907077291 */ /* 0x004fe2000f8ec0ff */
[----:B------:R-:W1:Y:S11]  /*07c0*/  FENCE.VIEW.ASYNC.S ;  /* 0x00000000000073c6 */ /* 0x000e760000000000 */
[----:B-1----:R2:W1:Y:S01]  /*07d0*/  SYNCS.EXCH.64 URZ, [UR7+0x80], UR10 ;  /* 0x0000800a07ff75b2 */ /* 0x0024620008000100 */
[----:B------:R2:W1:Y:S01]  /*07e0*/  SYNCS.EXCH.64 URZ, [UR7+0x90], UR4 ;  /* 0x0000900407ff75b2 */ /* 0x0004620008000100 */
[----:B------:R2:W1:Y:S01]  /*07f0*/  SYNCS.EXCH.64 URZ, [UR7+0x88], UR10 ;  /* 0x0000880a07ff75b2 */ /* 0x0004620008000100 */
[----:B------:R2:W1:Y:S02]  /*0800*/  SYNCS.EXCH.64 URZ, [UR7+0x98], UR4 ;  /* 0x0000980407ff75b2 */ /* 0x0004640008000100 */
[----:B--2---:R-:W-:Y:S01]  /*0810*/  NOP ;  /* 0x0000000000007918 */ /* 0x004fe20000000000 */
.L_x_10:
[----:B------:R-:W2:Y:S01]  /*0820*/  SHFL.IDX PT, R2, R101, RZ, 0x1f ;  /* 0x00001fff65027589 */ /* 0x000ea200000e0000 */
[----:B------:R-:W-:Y:S01]  /*0830*/  NOP ;  /* 0x0000000000007918 */ /* 0x000fe20000000000 */
[----:B--2---:R-:W-:-:S13]  /*0840*/  ISETP.NE.AND P0, PT, R2, 0x3, PT ;  /* 0x000000030200780c */ /* 0x004fda0003f05270 */
[----:B------:R-:W-:Y:S05]  /*0850*/  @P0 BRA `(.L_x_11) ;  /* 0x0000000000300947 */ /* 0x000fea0003800000 */
[----:B-1----:R-:W1:Y:S01]  /*0860*/  S2UR UR5, SR_CgaCtaId ;  /* 0x00000000000579c3 */ /* 0x002e620000008800 */
        /* <DEDUP_REMOVED lines=8> */
[----:B-1----:R2:W1:Y:S01]  /*08f0*/  SYNCS.EXCH.64 URZ, [UR5+0xa0], UR10 ;  /* 0x0000a00a05ff75b2 */ /* 0x0024620008000100 */
[----:B------:R2:W1:Y:S02]  /*0900*/  SYNCS.EXCH.64 URZ, [UR5+0xa8], UR10 ;  /* 0x0000a80a05ff75b2 */ /* 0x0004640008000100 */
[----:B--2---:R-:W-:Y:S01]  /*0910*/  NOP ;  /* 0x0000000000007918 */ /* 0x004fe20000000000 */
.L_x_11:
[----:B------:R-:W2:Y:S01]  /*0920*/  SHFL.IDX PT, R2, R101, RZ, 0x1f ;  /* 0x00001fff65027589 */ /* 0x000ea200000e0000 */
[----:B------:R-:W-:Y:S01]  /*0930*/  NOP ;  /* 0x0000000000007918 */ /* 0x000fe20000000000 */
[----:B--2---:R-:W-:-:S13]  /*0940*/  ISETP.NE.AND P0, PT, R2, 0x4, PT ;  /* 0x000000040200780c */ /* 0x004fda0003f05270 */
[----:B------:R-:W-:Y:S05]  /*0950*/  @P0 BRA `(.L_x_12) ;  /* 0x00000000004c0947 */ /* 0x000fea0003800000 */
[----:B-1----:R-:W1:Y:S01]  /*0960*/  S2UR UR5, SR_CgaCtaId ;  /* 0x00000000000579c3 */ /* 0x002e620000008800 */
[----:B------:R-:W-:Y:S01]  /*0970*/  UMOV UR9, 0x100 ;  /* 0x0000010000097882 */ /* 0x000fe20000000000 */
[----:B------:R-:W-:Y:S01]  /*0980*/  UMOV UR7, 0x400 ;  /* 0x0000040000077882 */ /* 0x000fe20000000000 */
[----:B------:R-:W-:Y:S01]  /*0990*/  USEL UR9, UR9, 0xe0, UP2 ;  /* 0x000000e009097887 */ /* 0x000fe20009000000 */
[----:B------:R-:W-:Y:S01]  /*09a0*/  UMOV UR4, 0x1 ;  /* 0x0000000100047882 */ /* 0x000fe20000000000 */
[----:B------:R-:W-:Y:S01]  /*09b0*/  ELECT P0, URZ, PT ;  /* 0x0000000000ff782f */ /* 0x000fe20003800000 */
[----:B------:R-:W-:-:S04]  /*09c0*/  UIADD3 UR10, UPT, UPT, -UR4, 0x100000, URZ ;  /* 0x00100000040a7890 */ /* 0x000fc8000fffe1ff */
[----:B------:R-:W-:Y:S02]  /*09d0*/  USHF.L.U32 UR11, UR10, 0xb, URZ ;  /* 0x0000000b0a0b7899 */ /* 0x000fe400080006ff */
[----:B------:R-:W-:Y:S02]  /*09e0*/  USHF.L.U32 UR10, UR10, 0x1, URZ ;  /* 0x000000010a0a7899 */ /* 0x000fe400080006ff */
[----:B------:R-:W-:-:S04]  /*09f0*/  UIADD3 UR12, UPT, UPT, -UR9, 0x100000, URZ ;  /* 0x00100000090c7890 */ /* 0x000fc8000fffe1ff */
[----:B------:R-:W-:Y:S02]  /*0a00*/  USHF.L.U32 UR13, UR12, 0xb, URZ ;  /* 0x0000000b0c0d7899 */ /* 0x000fe400080006ff */
[----:B------:R-:W-:Y:S02]  /*0a10*/  USHF.L.U32 UR12, UR12, 0x1, URZ ;  /* 0x000000010c0c7899 */ /* 0x000fe400080006ff */
[----:B-1----:R-:W-:Y:S01]  /*0a20*/  ULEA UR5, UR5, UR7, 0x18 ;  /* 0x0000000705057291 */ /* 0x002fe2000f8ec0ff */
[----:B------:R-:W1:Y:S11]  /*0a30*/  FENCE.VIEW.ASYNC.S ;  /* 0x00000000000073c6 */ /* 0x000e760000000000 */
[----:B-1----:R2:W1:Y:S01]  /*0a40*/  SYNCS.EXCH.64 URZ, [UR5+0xb0], UR10 ;  /* 0x0000b00a05ff75b2 */ /* 0x0024620008000100 */
[----:B------:R2:W1:Y:S01]  /*0a50*/  SYNCS.EXCH.64 URZ, [UR5+0xc0], UR12 ;  /* 0x0000c00c05ff75b2 */ /* 0x0004620008000100 */
[----:B------:R2:W1:Y:S01]  /*0a60*/  SYNCS.EXCH.64 URZ, [UR5+0xb8], UR10 ;  /* 0x0000b80a05ff75b2 */ /* 0x0004620008000100 */
[----:B------:R2:W1:Y:S02]  /*0a70*/  SYNCS.EXCH.64 URZ, [UR5+0xc8], UR12 ;  /* 0x0000c80c05ff75b2 */ /* 0x0004640008000100 */
[----:B--2---:R-:W-:Y:S01]  /*0a80*/  NOP ;  /* 0x0000000000007918 */ /* 0x004fe20000000000 */
.L_x_12:
        /* <DEDUP_REMOVED lines=20> */
[----:B------:R2:W1:Y:S01]  /*0bd0*/  SYNCS.EXCH.64 URZ, [UR7+0xf8], UR4 ;  /* 0x0000f80407ff75b2 */ /* 0x0004620008000100 */
[----:B------:R2:W1:Y:S01]  /*0be0*/  SYNCS.EXCH.64 URZ, [UR7+0xe0], UR10 ;  /* 0x0000e00a07ff75b2 */ /* 0x0004620008000100 */
[----:B------:R2:W1:Y:S01]  /*0bf0*/  SYNCS.EXCH.64 URZ, [UR7+0x100], UR4 ;  /* 0x0001000407ff75b2 */ /* 0x0004620008000100 */
[----:B------:R2:W1:Y:S01]  /*0c00*/  SYNCS.EXCH.64 URZ, [UR7+0xe8], UR10 ;  /* 0x0000e80a07ff75b2 */ /* 0x0004620008000100 */
[----:B------:R2:W1:Y:S02]  /*0c10*/  SYNCS.EXCH.64 URZ, [UR7+0x108], UR4 ;  /* 0x0001080407ff75b2 */ /* 0x0004640008000100 */
[----:B--2---:R-:W-:Y:S01]  /*0c20*/  NOP ;  /* 0x0000000000007918 */ /* 0x004fe20000000000 */
.L_x_13:
        /* <DEDUP_REMOVED lines=18> */
.L_x_14:
[----:B-1----:R-:W1:Y:S01]  /*0d50*/  S2UR UR5, SR_CTAID.X ;  /* 0x00000000000579c3 */ /* 0x002e620000002500 */
[----:B------:R-:W-:-:S05]  /*0d60*/  CS2R.32 R96, SR_CgaSize ;  /* 0x0000000000607805 */ /* 0x000fca0000008a00 */
[----:B------:R-:W-:-:S05]  /*0d70*/  IMAD R96, R96, -0xa0, RZ ;  /* 0xffffff6060607824 */ /* 0x000fca00078e02ff */
[----:B------:R-:W-:-:S14]  /*0d80*/  R2UR UR9, R96 ;  /* 0x00000000600972ca */ /* 0x000fdc00000e0000 */
[----:B------:R-:W2:Y:S01]  /*0d90*/  LDCU UR9, c[0x0][UR9+0x2b0] ;  /* 0x00005600090977ac */ /* 0x000ea20008000800 */
[----:B------:R-:W-:Y:S01]  /*0da0*/  NOP ;  /* 0x0000000000007918 */ /* 0x000fe20000000000 */
[----:B------:R-:W-:-:S05]  /*0db0*/  CS2R.32 R96, SR_CgaSize ;  /* 0x0000000000607805 */ /* 0x000fca0000008a00 */
[----:B------:R-:W-:-:S05]  /*0dc0*/  IMAD R96, R96, -0xa0, RZ ;  /* 0xffffff6060607824 */ /* 0x000fca00078e02ff */
[----:B------:R-:W-:-:S14]  /*0dd0*/  R2UR UR7, R96 ;  /* 0x00000000600772ca */ /* 0x000fdc00000e0000 */
[----:B------:R-:W3:Y:S01]  /*0de0*/  LDCU UR7, c[0x0][UR7+0x2b4] ;  /* 0x00005680070777ac */ /* 0x000ee20008000800 */
[----:B------:R-:W4:Y:S08]  /*0df0*/  S2UR UR4, SR_CTAID.Y ;  /* 0x00000000000479c3 */ /* 0x000f300000002600 */
[----:B------:R-:W3:Y:S01]  /*0e00*/  LDC R9, c[0x0][0xb24] ;  /* 0x0002c900ff097b82 */ /* 0x000ee20000000800 */
[----:B-1----:R-:W-:-:S02]  /*0e10*/  I2FP.F32.U32 R4, UR5 ;  /* 0x0000000500047c45 */ /* 0x002fc40008201000 */
[----:B------:R-:W-:-:S05]  /*0e20*/  CS2R.32 R5, SR_CgaSize ;  /* 0x0000000000057805 */ /* 0x000fca0000008a00 */
[----:B------:R-:W-:-:S06]  /*0e30*/  IMAD R5, R5, -0xa0, RZ ;  /* 0xffffff6005057824 */ /* 0x000fcc00078e02ff */
[----:B------:R-:W1:Y:S01]  /*0e40*/  LDC R5, c[0x0][R5+0x2a0] ;  /* 0x0000a80005057b82 */ /* 0x000e620000000800 */
[----:B------:R-:W-:Y:S01]  /*0e50*/  MOV R21, UR5 ;  /* 0x0000000500157c02 */ /* 0x000fe20008000f00 */
[----:B--2---:R-:W-:Y:S01]  /*0e60*/  FMUL R4, R4, UR9 ;  /* 0x0000000904047c20 */ /* 0x004fe20008400000 */
[----:B----4-:R-:W-:Y:S02]  /*0e70*/  I2FP.F32.U32 R2, UR4 ;  /* 0x0000000400027c45 */ /* 0x010fe40008201000 */
[----:B------:R-:W-:-:S05]  /*0e80*/  CS2R.32 R3, SR_CgaSize ;  /* 0x0000000000037805 */ /* 0x000fca0000008a00 */
[----:B------:R-:W-:-:S06]  /*0e90*/  IMAD R3, R3, -0xa0, RZ ;  /* 0xffffff6003037824 */ /* 0x000fcc00078e02ff */
[----:B------:R-:W2:Y:S01]  /*0ea0*/  LDC R3, c[0x0][R3+0x2a4] ;  /* 0x0000a90003037b82 */ /* 0x000ea20000000800 */
[----:B------:R-:W4:Y:S01]  /*0eb0*/  F2I.U32.TRUNC.NTZ R96, R4 ;  /* 0x0000000400607305 */ /* 0x000f22000020f000 */
[----:B------:R-:W-:Y:S01]  /*0ec0*/  MOV R20, UR4 ;  /* 0x0000000400147c02 */ /* 0x000fe20008000f00 */
[----:B---3--:R-:W-:-:S05]  /*0ed0*/  FMUL R2, R2, UR7 ;  /* 0x0000000702027c20 */ /* 0x008fca0008400000 */
[----:B------:R-:W-:Y:S01]  /*0ee0*/  BAR.SYNC.DEFER_BLOCKING 0x0 ;  /* 0x0000000000007b1d */ /* 0x000fe20000010000 */
[----:B------:R-:W-:-:S05]  /*0ef0*/  ISETP.GE.AND P0, PT, R9, 0x1, PT ;  /* 0x000000010900780c */ /* 0x000fca0003f06270 */
[----:B------:R-:W3:Y:S02]  /*0f00*/  F2I.U32.TRUNC.NTZ R94, R2 ;  /* 0x00000002005e7305 */ /* 0x000ee4000020f000 */
[----:B------:R-:W2:Y:S01]  /*0f10*/  S2UR UR36, SR_CTAID.Z ;  /* 0x00000000002479c3 */ /* 0x000ea20000002700 */
[----:B----4-:R-:W-:-:S05]  /*0f20*/  IADD3 R96, PT, PT, -R96, RZ, RZ ;  /* 0x000000ff60607210 */ /* 0x010fca0007ffe1ff */
[----:B-1----:R-:W-:Y:S01]  /*0f30*/  IMAD R96, R5, R96, UR5 ;  /* 0x0000000505607e24 */ /* 0x002fe2000f8e0260 */
[----:B---3--:R-:W-:-:S05]  /*0f40*/  IADD3 R94, PT, PT, -R94, RZ, RZ ;  /* 0x000000ff5e5e7210 */ /* 0x008fca0007ffe1ff */
[----:B--2---:R-:W-:Y:S01]  /*0f50*/  IMAD R94, R3, R94, UR4 ;  /* 0x00000004035e7e24 */ /* 0x004fe2000f8e025e */
[----:B------:R-:W-:Y:S06]  /*0f60*/  @!P0 BRA `(.L_x_15) ;  /* 0x0000000000b88947 */ /* 0x000fec0003800000 */
[----:B------:R-:W1:Y:S01]  /*0f70*/  LDC.64 R4, c[0x0][0xb18] ;  /* 0x0002c600ff047b82 */ /* 0x000e620000000a00 */
[----:B------:R-:W-:-:S07]  /*0f80*/  ISETP.NE.AND P0, PT, R9, 0x1, PT ;  /* 0x000000010900780c */ /* 0x000fce0003f05270 */
[----:B------:R-:W2:Y:S08]  /*0f90*/  LDC R10, c[0x0][0xb0c] ;  /* 0x0002c300ff0a7b82 */ /* 0x000eb00000000800 */
[----:B------:R-:W3:Y:S08]  /*0fa0*/  LDC R11, c[0x0][0x370] ;  /* 0x0000dc00ff0b7b82 */ /* 0x000ef00000000800 */
[----:B------:R-:W4:Y:S01]  /*0fb0*/  LDC R12, c[0x0][0x374] ;  /* 0x0000dd00ff0c7b82 */ /* 0x000f220000000800 */
[----:B-1----:R-:W-:-:S07]  /*0fc0*/  ISETP.NE.AND P1, PT, R4, 0x1, PT ;  /* 0x000000010400780c */ /* 0x002fce0003f25270 */
[----:B------:R-:W3:Y:S01]  /*0fd0*/  LDC.64 R6, c[0x0][0xb10] ;  /* 0x0002c400ff067b82 */ /* 0x000ee20000000a00 */
[----:B--2---:R-:W-:-:S07]  /*0fe0*/  ISETP.NE.AND P2, PT, R10, 0x1, PT ;  /* 0x000000010a00780c */ /* 0x004fce0003f45270 */
[----:B------:R-:W1:Y:S08]  /*0ff0*/  LDC R8, c[0x0][0xb20] ;  /* 0x0002c800ff087b82 */ /* 0x000e700000000800 */
[----:B------:R-:W2:Y:S01]  /*1000*/  LDC.64 R2, c[0x0][0xb28] ;  /* 0x0002ca00ff027b82 */ /* 0x000ea20000000a00 */
[----:B----4-:R-:W-:-:S04]  /*1010*/  IMAD.HI.U32 R13, R12, R5, RZ ;  /* 0x000000050c0d7227 */ /* 0x010fc800078e00ff */
[----:B------:R-:W-:-:S04]  /*1020*/  IMAD.HI.U32 R5, R20, R5, RZ ;  /* 0x0000000514057227 */ /* 0x000fc800078e00ff */
[----:B---3--:R-:W-:-:S04]  /*1030*/  IMAD.HI.U32 R14, R11, R6, RZ ;  /* 0x000000060b0e7227 */ /* 0x008fc800078e00ff */
[C---:B------:R-:W-:Y:S01]  /*1040*/  IMAD.HI.U32 R16, R21.reuse, R6, RZ ;  /* 0x0000000615107227 */ /* 0x040fe200078e00ff */
[-C--:B------:R-:W-:Y:S02]  /*1050*/  @P2 SHF.R.U32.HI R11, RZ, R7.reuse, R14 ;  /* 0x00000007ff0b2219 */ /* 0x080fe4000001160e */
[-C--:B-1----:R-:W-:Y:S02]  /*1060*/  @P1 SHF.R.U32.HI R12, RZ, R8.reuse, R13 ;  /* 0x00000008ff0c1219 */ /* 0x082fe4000001160d */
[----:B------:R-:W-:Y:S02]  /*1070*/  SHF.R.U32.HI R5, RZ, R8, R5 ;  /* 0x00000008ff057219 */ /* 0x000fe40000011605 */
[----:B------:R-:W-:Y:S02]  /*1080*/  SHF.R.U32.HI R16, RZ, R7, R16 ;  /* 0x00000007ff107219 */ /* 0x000fe40000011610 */
[----:B------:R-:W-:Y:S01]  /*1090*/  SEL R5, R20, R5, !P1 ;  /* 0x0000000514057207 */ /* 0x000fe20004800000 */
[----:B--2---:R-:W-:Y:S01]  /*10a0*/  IMAD.HI.U32 R14, R12, R2, RZ ;  /* 0x000000020c0e7227 */ /* 0x004fe200078e00ff */
[----:B------:R-:W-:-:S02]  /*10b0*/  SEL R7, R21, R16, !P2 ;  /* 0x0000001015077207 */ /* 0x000fc40005000000 */
[----:B------:R-:W-:Y:S01]  /*10c0*/  IADD3 R13, PT, PT, -R5, RZ, RZ ;  /* 0x000000ff050d7210 */ /* 0x000fe20007ffe1ff */
[----:B------:R-:W-:Y:S01]  /*10d0*/  IMAD.HI.U32 R6, R11, R2, RZ ;  /* 0x000000020b067227 */ /* 0x000fe200078e00ff */
[----:B------:R-:W-:-:S03]  /*10e0*/  @P0 SHF.R.U32.HI R12, RZ, R3, R14 ;  /* 0x00000003ff0c0219 */ /* 0x000fc6000001160e */
[----:B------:R-:W-:Y:S01]  /*10f0*/  IMAD R13, R4, R13, R20 ;  /* 0x0000000d040d7224 */ /* 0x000fe200078e0214 */
[----:B------:R-:W-:Y:S01]  /*1100*/  @P0 SHF.R.U32.HI R11, RZ, R3, R6 ;  /* 0x00000003ff0b0219 */ /* 0x000fe20000011606 */
[----:B------:R-:W-:-:S04]  /*1110*/  IMAD R12, R12, R9, RZ ;  /* 0x000000090c0c7224 */ /* 0x000fc800078e02ff */
[----:B------:R-:W-:Y:S01]  /*1120*/  IMAD R6, R11, R9, RZ ;  /* 0x000000090b067224 */ /* 0x000fe200078e02ff */
[----:B------:R-:W-:-:S04]  /*1130*/  ISETP.GE.AND P1, PT, R5, R12, PT ;  /* 0x0000000c0500720c */ /* 0x000fc80003f26270 */
[----:B------:R-:W-:Y:S01]  /*1140*/  ISETP.GE.OR P1, PT, R7, R6, P1 ;  /* 0x000000060700720c */ /* 0x000fe20000f26670 */
[----:B------:R-:W-:-:S05]  /*1150*/  IMAD.HI.U32 R6, R5, R2, RZ ;  /* 0x0000000205067227 */ /* 0x000fca00078e00ff */
[----:B------:R-:W-:-:S04]  /*1160*/  SHF.R.U32.HI R6, RZ, R3, R6 ;  /* 0x00000003ff067219 */ /* 0x000fc80000011606 */
[----:B------:R-:W-:-:S03]  /*1170*/  SEL R6, R5, R6, !P0 ;  /* 0x0000000605067207 */ /* 0x000fc60004000000 */
[----:B------:R-:W-:Y:S01]  /*1180*/  @!P1 IMAD.HI.U32 R8, R7, R2, RZ ;  /* 0x0000000207089227 */ /* 0x000fe200078e00ff */
[----:B------:R-:W-:-:S04]  /*1190*/  IADD3 R2, PT, PT, -R6, RZ, RZ ;  /* 0x000000ff06027210 */ /* 0x000fc80007ffe1ff */
[----:B------:R-:W-:Y:S01]  /*11a0*/  @!P1 SHF.R.U32.HI R8, RZ, R3, R8 ;  /* 0x00000003ff089219 */ /* 0x000fe20000011608 */
[----:B------:R-:W-:-:S03]  /*11b0*/  IMAD R2, R9, R2, R5 ;  /* 0x0000000209027224 */ /* 0x000fc600078e0205 */
[----:B------:R-:W-:-:S05]  /*11c0*/  @!P1 SEL R3, R7, R8, !P0 ;  /* 0x0000000807039207 */ /* 0x000fca0004000000 */
[--C-:B------:R-:W-:Y:S02]  /*11d0*/  @!P1 IMAD.IADD R6, R6, 0x1, -R3.reuse ;  /* 0x0000000106069824 */ /* 0x100fe400078e0a03 */
[----:B------:R-:W-:Y:S01]  /*11e0*/  @!P1 IMAD R3, R2, R11, R3 ;  /* 0x0000000b02039224 */ /* 0x000fe200078e0203 */
[----:B------:R-:W-:Y:S01]  /*11f0*/  IADD3 R2, PT, PT, -R7, RZ, RZ ;  /* 0x000000ff07027210 */ /* 0x000fe20007ffe1ff */
[----:B------:R-:W-:Y:S02]  /*1200*/  @!P1 IMAD R5, R6, R9, R7 ;  /* 0x0000000906059224 */ /* 0x000fe400078e0207 */
[----:B------:R-:W-:Y:S02]  /*1210*/  @!P1 IMAD.MOV.U32 R7, RZ, RZ, R3 ;  /* 0x000000ffff079224 */ /* 0x000fe400078e0003 */
[----:B------:R-:W-:Y:S02]  /*1220*/  IMAD R2, R10, R2, R21 ;  /* 0x000000020a027224 */ /* 0x000fe400078e0215 */
[----:B------:R-:W-:-:S02]  /*1230*/  IMAD R20, R5, R4, R13 ;  /* 0x0000000405147224 */ /* 0x000fc400078e020d */
[----:B------:R-:W-:Y:S02]  /*1240*/  IMAD R21, R7, R10, R2 ;  /* 0x0000000a07157224 */ /* 0x000fe400078e0202 */
.L_x_15:
[----:B------:R-:W1:Y:S01]  /*1250*/  LDCU UR4, c[0x0][0xb30] ;  /* 0x00016600ff0477ac */ /* 0x000e620008000800 */
[----:B------:R-:W2:Y:S08]  /*1260*/  S2UR UR37, SR_CgaCtaId ;  /* 0x00000000002579c3 */ /* 0x000eb00000008800 */
[----:B------:R-:W3:Y:S01]  /*1270*/  LDC R40, c[0x0][0xb24] ;  /* 0x0002c900ff287b82 */ /* 0x000ee20000000800 */
[----:B-1----:R-:W-:-:S09]  /*1280*/  UISETP.NE.AND UP1, UPT, UR4, 0x1, UPT ;  /* 0x000000010400788c */ /* 0x002fd2000bf25270 */
[----:B--2---:R-:W-:Y:S05]  /*1290*/  BRA.U UP1, `(.L_x_16) ;  /* 0x0000000101407547 */ /* 0x004fea000b800000 */
[----:B------:R-:W1:Y:S08]  /*12a0*/  LDC.64 R4, c[0x0][0xb10] ;  /* 0x0002c400ff047b82 */ /* 0x000e700000000a00 */
[----:B------:R-:W2:Y:S08]  /*12b0*/  LDC.64 R2, c[0x0][0xb18] ;  /* 0x0002c600ff027b82 */ /* 0x000eb00000000a00 */
[----:B------:R-:W4:Y:S08]  /*12c0*/  LDC R6, c[0x0][0xb20] ;  /* 0x0002c800ff067b82 */ /* 0x000f300000000800 */
[----:B------:R-:W3:Y:S01]  /*12d0*/  LDC R8, c[0x0][0xb0c] ;  /* 0x0002c300ff087b82 */ /* 0x000ee20000000800 */
[----:B-1----:R-:W-:-:S05]  /*12e0*/  IMAD.HI.U32 R4, R21, R4, RZ ;  /* 0x0000000415047227 */ /* 0x002fca00078e00ff */
[----:B------:R-:W-:Y:S01]  /*12f0*/  SHF.R.U32.HI R4, RZ, R5, R4 ;  /* 0x00000005ff047219 */ /* 0x000fe20000011604 */
[----:B--2---:R-:W-:Y:S01]  /*1300*/  IMAD.HI.U32 R3, R20, R3, RZ ;  /* 0x0000000314037227 */ /* 0x004fe200078e00ff */
[----:B------:R-:W-:-:S04]  /*1310*/  ISETP.NE.AND P0, PT, R2, 0x1, PT ;  /* 0x000000010200780c */ /* 0x000fc80003f05270 */
[----:B----4-:R-:W-:-:S04]  /*1320*/  SHF.R.U32.HI R3, RZ, R6, R3 ;  /* 0x00000006ff037219 */ /* 0x010fc80000011603 */
[----:B------:R-:W-:Y:S02]  /*1330*/  SEL R3, R20, R3, !P0 ;  /* 0x0000000314037207 */ /* 0x000fe40004000000 */
[----:B---3--:R-:W-:-:S04]  /*1340*/  ISETP.NE.AND P1, PT, R8, 0x1, PT ;  /* 0x000000010800780c */ /* 0x008fc80003f25270 */
[----:B------:R-:W-:-:S05]  /*1350*/  SEL R4, R21, R4, !P1 ;  /* 0x0000000415047207 */ /* 0x000fca0004800000 */
[----:B------:R-:W-:Y:S02]  /*1360*/  IMAD.IADD R5, R3, 0x1, -R4 ;  /* 0x0000000103057824 */ /* 0x000fe400078e0a04 */
[----:B------:R-:W-:Y:S02]  /*1370*/  IMAD.IADD R3, R4, 0x1, -R3 ;  /* 0x0000000104037824 */ /* 0x000fe400078e0a03 */
[----:B------:R-:W-:Y:S02]  /*1380*/  IMAD R21, R5, R8, R21 ;  /* 0x0000000805157224 */ /* 0x000fe400078e0215 */
[----:B------:R-:W-:-:S07]  /*1390*/  IMAD R20, R3, R2, R20 ;  /* 0x0000000203147224 */ /* 0x000fce00078e0214 */
.L_x_16:
[----:B------:R-:W-:Y:S01]  /*13a0*/  BAR.SYNC.DEFER_BLOCKING 0x0 ;  /* 0x0000000000007b1d */ /* 0x000fe20000010000 */
[----:B------:R-:W-:Y:S01]  /*13b0*/  UISETP.NE.AND UP1, UPT, UR8, 0x2, UPT ;  /* 0x000000020800788c */ /* 0x000fe2000bf25270 */
[----:B------:R-:W-:Y:S02]  /*13c0*/  ISETP.NE.OR P5, PT, R0, 0x2, !P5 ;  /* 0x000000020000780c */ /* 0x000fe40006fa5670 */
[----:B------:R-:W-:-:S06]  /*13d0*/  LOP3.LUT R2, R108, 0x1f, RZ, 0xc0, !PT ;  /* 0x0000001f6c027812 */ /* 0x000fcc00078ec0ff */
[----:B------:R-:W-:Y:S05]  /*13e0*/  BRA.U UP1, `(.L_x_17) ;  /* 0x0000001101f07547 */ /* 0x000fea000b800000 */
[----:B------:R-:W1:Y:S01]  /*13f0*/  LDCU UR13, c[0x0][0x38c] ;  /* 0x00007180ff0d77ac */ /* 0x000e620008000800 */
[----:B------:R-:W2:Y:S01]  /*1400*/  LDC R9, c[0x0][0x370] ;  /* 0x0000dc00ff097b82 */ /* 0x000ea20000000800 */
[----:B------:R-:W-:Y:S01]  /*1410*/  PLOP3.LUT P1, PT, PT, PT, UP2, 0x80, 0x8 ;  /* 0x000000000008781c */ /* 0x000fe20003f2f028 */
[----:B------:R-:W-:Y:S01]  /*1420*/  HFMA2 R12, -RZ, RZ, 0, 0 ;  /* 0x00000000ff0c7431 */ /* 0x000fe200000001ff */
[----:B------:R-:W-:Y:S01]  /*1430*/  ISETP.EQ.OR P4, PT, R2, RZ, P5 ;  /* 0x000000ff0200720c */ /* 0x000fe20002f82670 */
[----:B------:R-:W-:Y:S01]  /*1440*/  IMAD.MOV.U32 R15, RZ, RZ, 0x1 ;  /* 0x00000001ff0f7424 */ /* 0x000fe200078e00ff */
[----:B------:R-:W-:Y:S01]  /*1450*/  PLOP3.LUT P1, PT, P1, PT, PT, 0x8, 0x80 ;  /* 0x000000000080781c */ /* 0x000fe20000f2e170 */
[----:B------:R-:W-:Y:S01]  /*1460*/  IMAD.MOV.U32 R14, RZ, RZ, RZ ;  /* 0x000000ffff0e7224 */ /* 0x000fe200078e00ff */
[----:B------:R-:W-:Y:S01]  /*1470*/  MOV R8, 0x1 ;  /* 0x0000000100087802 */ /* 0x000fe20000000f00 */
[----:B------:R-:W4:Y:S01]  /*1480*/  LDC R0, c[0x0][0x374] ;  /* 0x0000dd00ff007b82 */ /* 0x000f220000000800 */
[----:B------:R-:W-:Y:S01]  /*1490*/  IMAD.MOV.U32 R10, RZ, RZ, RZ ;  /* 0x000000ffff0a7224 */ /* 0x000fe200078e00ff */
[----:B------:R-:W2:Y:S01]  /*14a0*/  LDCU.64 UR22, c[0x0][0x348] ;  /* 0x00006900ff1677ac */ /* 0x000ea20008000a00 */
[----:B------:R-:W-:Y:S01]  /*14b0*/  UMOV UR6, URZ ;  /* 0x000000ff00067c82 */ /* 0x000fe20008000000 */
[----:B-1----:R-:W-:-:S04]  /*14c0*/  UIADD3 UR5, UPT, UPT, UR13, 0x7f, URZ ;  /* 0x0000007f0d057890 */ /* 0x002fc8000fffe0ff */
[----:B------:R-:W-:-:S04]  /*14d0*/  USHF.R.S32.HI UR4, URZ, 0x1f, UR5 ;  /* 0x0000001fff047899 */ /* 0x000fc80008011405 */
[----:B------:R-:W-:-:S04]  /*14e0*/  ULEA.HI UR4, UR4, UR5, URZ, 0x7 ;  /* 0x0000000504047291 */ /* 0x000fc8000f8f38ff */
[----:B------:R-:W-:Y:S02]  /*14f0*/  USHF.R.S32.HI UR15, URZ, 0x7, UR4 ;  /* 0x00000007ff0f7899 */ /* 0x000fe40008011404 */
[----:B------:R-:W-:Y:S02]  /*1500*/  UIADD3 UR4, UPT, UPT, UR13, -0x1, URZ ;  /* 0xffffffff0d047890 */ /* 0x000fe4000fffe0ff */
[----:B------:R-:W-:Y:S02]  /*1510*/  UISETP.LT.U32.AND UP0, UPT, UR15, 0x8, UPT ;  /* 0x000000080f00788c */ /* 0x000fe4000bf01070 */
[----:B------:R-:W-:Y:S02]  /*1520*/  UISETP.GE.U32.AND UP1, UPT, UR4, -0xff, UPT ;  /* 0xffffff010400788c */ /* 0x000fe4000bf26070 */
[----:B------:R-:W-:Y:S02]  /*1530*/  USEL UR14, UR15, 0x8, UP0 ;  /* 0x000000080f0e7887 */ /* 0x000fe40008000000 */
[----:B------:R-:W-:-:S02]  /*1540*/  UIADD3 UR13, UPT, UPT, UR13, 0xfe, URZ ;  /* 0x000000fe0d0d7890 */ /* 0x000fc4000fffe0ff */
[----:B------:R-:W-:Y:S02]  /*1550*/  UIADD3 UR5, UPT, UPT, UR14, -0x1, URZ ;  /* 0xffffffff0e057890 */ /* 0x000fe4000fffe0ff */
[----:B------:R-:W-:-:S03]  /*1560*/  UIADD3 UR7, UPT, UPT, UR15, -UR14, URZ ;  /* 0x8000000e0f077290 */ /* 0x000fc6000fffe0ff */
[----:B------:R-:W-:-:S04]  /*1570*/  @UP1 UIADD3 UR5, UPT, UPT, UR14, URZ, URZ ;  /* 0x000000ff0e051290 */ /* 0x000fc8000fffe0ff */
[----:B--2---:R-:W-:-:S12]  /*1580*/  UIADD3 UR5, UPT, UPT, UR5, 0x1, URZ ;  /* 0x0000000105057890 */ /* 0x004fd8000fffe0ff */
.L_x_35:
[----:B------:R-:W-:Y:S01]  /*1590*/  UISETP.NE.AND UP0, UPT, UR37, URZ, UPT ;  /* 0x000000ff2500728c */ /* 0x000fe2000bf05270 */
[----:B------:R-:W1:Y:S08]  /*15a0*/  S2UR UR37, SR_CgaCtaId ;  /* 0x00000000002579c3 */ /* 0x000e700000008800 */
[----:B------:R-:W-:Y:S05]  /*15b0*/  BRA.U UP0, `(.L_x_18) ;  /* 0x0000000100347547 */ /* 0x000fea000b800000 */
[----:B------:R-:W2:Y:S01]  /*15c0*/  S2R R2, SR_CgaCtaId ;  /* 0x0000000000027919 */ /* 0x000ea20000008800 */
[----:B------:R-:W-:-:S04]  /*15d0*/  MOV R3, 0x400 ;  /* 0x0000040000037802 */ /* 0x000fc80000000f00 */
[----:B--2---:R-:W-:Y:S02]  /*15e0*/  LEA R3, R2, R3, 0x18 ;  /* 0x0000000302037211 */ /* 0x004fe400078ec0ff */
[----:B------:R-:W-:-:S03]  /*15f0*/  SHF.L.U32 R2, R8, 0x1f, RZ ;  /* 0x0000001f08027819 */ /* 0x000fc600000006ff */
[----:B------:R-:W-:-:S04]  /*1600*/  IMAD R3, R10, 0x8, R3 ;  /* 0x000000080a037824 */ /* 0x000fc800078e0203 */
[----:B------:R-:W2:Y:S02]  /*1610*/  SYNCS.PHASECHK.TRANS64.TRYWAIT P0, [R3+URZ+0x120], R2 ;  /* 0x00012002030075a7 */ /* 0x000ea400080011ff */
[----:B--2---:R-:W-:Y:S05]  /*1620*/  @!P0 BRA `(.L_x_19) ;  /* 0x0000005c008c8947 */ /* 0x004fea0003800000 */
.L_x_109:
[----:B------:R-:W-:Y:S01]  /*1630*/  VIADD R10, R10, 0x1 ;  /* 0x000000010a0a7836 */ /* 0x000fe20000000000 */
[----:B------:R2:W-:Y:S04]  /*1640*/  SYNCS.ARRIVE.TRANS64.A1T0 RZ, [R3+URZ+0x110], RZ ;  /* 0x000110ff03ff79a7 */ /* 0x0005e800081000ff */
[----:B------:R-:W-:-:S04]  /*1650*/  ISETP.NE.AND P0, PT, R10, 0x2, PT ;  /* 0x000000020a00780c */ /* 0x000fc80003f05270 */
[----:B------:R-:W-:Y:S02]  /*1660*/  SEL R10, R10, RZ, P0 ;  /* 0x000000ff0a0a7207 */ /* 0x000fe40000000000 */
[----:B--2---:R-:W-:-:S04]  /*1670*/  SEL R3, RZ, 0x1, P0 ;  /* 0x00000001ff037807 */ /* 0x004fc80000000000 */
[----:B------:R-:W-:-:S07]  /*1680*/  LOP3.LUT R8, R8, R3, RZ, 0x3c, !PT ;  /* 0x0000000308087212 */ /* 0x000fce00078e3cff */
.L_x_18:
[----:B------:R-:W-:Y:S01]  /*1690*/  UMOV UR4, 0x400 ;  /* 0x0000040000047882 */ /* 0x000fe20000000000 */
[----:B------:R-:W-:Y:S01]  /*16a0*/  SHF.L.U32 R2, R15, 0x1f, RZ ;  /* 0x0000001f0f027819 */ /* 0x000fe200000006ff */
[----:B-1----:R-:W-:Y:S01]  /*16b0*/  ULEA UR4, UR37, UR4, 0x18 ;  /* 0x0000000425047291 */ /* 0x002fe2000f8ec0ff */
[----:B------:R-:W-:Y:S01]  /*16c0*/  R2UR UR35, R21 ;  /* 0x00000000152372ca */ /* 0x000fe200000e0000 */
[----:B------:R-:W-:Y:S01]  /*16d0*/  UISETP.GE.U32.AND UP0, UPT, UR13, 0xff, UPT ;  /* 0x000000ff0d00788c */ /* 0x000fe2000bf06070 */
[----:B------:R-:W-:Y:S01]  /*16e0*/  R2UR UR11, R20 ;  /* 0x00000000140b72ca */ /* 0x000fe200000e0000 */
[----:B------:R-:W-:Y:S01]  /*16f0*/  ULEA UR8, UR6, UR4, 0x3 ;  /* 0x0000000406087291 */ /* 0x000fe2000f8e18ff */
[----:B------:R-:W-:-:S08]  /*1700*/  UMOV UR24, URZ ;  /* 0x000000ff00187c82 */ /* 0x000fd00008000000 */
[----:B------:R1:W2:Y:S01]  /*1710*/  SYNCS.PHASECHK.TRANS64.TRYWAIT P0, [UR8+0x40], R2 ;  /* 0x00004002ff0075a7 */ /* 0x0002a20008001108 */
[----:B------:R-:W-:Y:S02]  /*1720*/  USHF.L.U32 UR35, UR35, 0x6, URZ ;  /* 0x0000000623237899 */ /* 0x000fe400080006ff */
[----:B------:R-:W-:Y:S01]  /*1730*/  USHF.L.U32 UR11, UR11, 0x7, URZ ;  /* 0x000000070b0b7899 */ /* 0x000fe200080006ff */
[----:B------:R-:W-:Y:S11]  /*1740*/  BRA.U !UP0, `(.L_x_20) ;  /* 0x0000000108a87547 */ /* 0x000ff6000b800000 */
[----:B------:R-:W-:Y:S01]  /*1750*/  UMOV UR16, URZ ;  /* 0x000000ff00107c82 */ /* 0x000fe20008000000 */
[----:B------:R-:W-:-:S05]  /*1760*/  UMOV UR17, UR6 ;  /* 0x0000000600117c82 */ /* 0x000fca0008000000 */
.L_x_25:
[----:B-1----:R-:W-:Y:S01]  /*1770*/  ULEA UR33, UR17, UR4, 0x3 ;  /* 0x0000000411217291 */ /* 0x002fe2000f8e18ff */
[----:B--2---:R-:W-:Y:S01]  /*1780*/  @!P5 MOV R3, 0x6000 ;  /* 0x000060000003d802 */ /* 0x004fe20000000f00 */
[----:B--2---:R-:W-:Y:S10]  /*1790*/  @P0 BRA `(.L_x_21) ;  /* 0x00000000000c0947 */ /* 0x004ff40003800000 */
[----:B------:R-:W-:-:S04]  /*17a0*/  SHF.L.U32 R5, R15, 0x1f, RZ ;  /* 0x0000001f0f057819 */ /* 0x000fc800000006ff */
[----:B------:R-:W2:Y:S02]  /*17b0*/  SYNCS.PHASECHK.TRANS64.TRYWAIT P0, [UR33+0x40], R5 ;  /* 0x00004005ff0075a7 */ /* 0x000ea40008001121 */
[----:B--2---:R-:W-:Y:S05]  /*17c0*/  @!P0 BRA `(.L_x_22) ;  /* 0x0000005c00388947 */ /* 0x004fea0003800000 */
.L_x_21:
[----:B------:R2:W-:Y:S01]  /*17d0*/  @!P5 SYNCS.ARRIVE.TRANS64 RZ, [UR33], R3 ;  /* 0x00000003ffffd9a7 */ /* 0x0005e20008000021 */
[----:B------:R-:W-:Y:S04]  /*17e0*/  BSSY.RECONVERGENT B0, `(.L_x_23) ;  /* 0x0000003000007945 */ /* 0x000fe80003800200 */
[----:B------:R-:W-:Y:S05]  /*17f0*/  @P4 BRA `(.L_x_24) ;  /* 0x0000000000044947 */ /* 0x000fea0003800000 */
[----:B------:R-:W-:Y:S05]  /*1800*/  BPT.TRAP 0x1 ;  /* 0x000000040000795c */ /* 0x000fea0000300000 */
.L_x_24:
[----:B------:R-:W-:Y:S05]  /*1810*/  BSYNC.RECONVERGENT B0 ;  /* 0x0000000000007941 */ /* 0x000fea0003800200 */
.L_x_23:
[----:B------:R-:W-:Y:S02]  /*1820*/  UIADD3 UR6, UPT, UPT, UR17, 0x1, URZ ;  /* 0x0000000111067890 */ /* 0x000fe4000fffe0ff */
[----:B------:R-:W-:Y:S02]  /*1830*/  ULEA UR32, UR17, UR4, 0xd ;  /* 0x0000000411207291 */ /* 0x000fe4000f8e68ff */
[----:B------:R-:W-:Y:S02]  /*1840*/  UISETP.NE.AND UP0, UPT, UR6, 0x8, UPT ;  /* 0x000000080600788c */ /* 0x000fe4000bf05270 */
[----:B------:R-:W-:Y:S02]  /*1850*/  UIADD3 UR26, UP1, UPT, UR22, 0x80, URZ ;  /* 0x00000080161a7890 */ /* 0x000fe4000ff3e0ff */
[----:B------:R-:W-:Y:S02]  /*1860*/  USEL UR9, URZ, 0x1, UP0 ;  /* 0x00000001ff097887 */ /* 0x000fe40008000000 */
[----:B------:R-:W-:-:S02]  /*1870*/  USEL UR6, UR6, URZ, UP0 ;  /* 0x000000ff06067287 */ /* 0x000fc40008000000 */
[----:B------:R-:W-:Y:S02]  /*1880*/  UIADD3 UR20, UP0, UPT, UR22, 0x180, URZ ;  /* 0x0000018016147890 */ /* 0x000fe4000ff1e0ff */
[----:B------:R-:W-:Y:S01]  /*1890*/  ULEA UR8, UR6, UR4, 0x3 ;  /* 0x0000000406087291 */ /* 0x000fe2000f8e18ff */
[----:B------:R-:W-:Y:S01]  /*18a0*/  LOP3.LUT R15, R15, UR9, RZ, 0x3c, !PT ;  /* 0x000000090f0f7c12 */ /* 0x000fe2000f8e3cff */
[----:B------:R-:W-:Y:S02]  /*18b0*/  USHF.L.U32 UR34, UR16, 0x7, URZ ;  /* 0x0000000710227899 */ /* 0x000fe400080006ff */
[----:B------:R-:W-:Y:S01]  /*18c0*/  UIADD3.X UR27, UPT, UPT, URZ, UR23, URZ, UP1, !UPT ;  /* 0x00000017ff1b7290 */ /* 0x000fe20008ffe4ff */
[----:B-1----:R-:W-:Y:S01]  /*18d0*/  SHF.L.U32 R2, R15, 0x1f, RZ ;  /* 0x0000001f0f027819 */ /* 0x002fe200000006ff */
[----:B------:R-:W-:Y:S02]  /*18e0*/  UIADD3 UR32, UPT, UPT, UR32, 0x4400, URZ ;  /* 0x0000440020207890 */ /* 0x000fe4000fffe0ff */
[----:B------:R-:W-:Y:S01]  /*18f0*/  UIADD3.X UR21, UPT, UPT, URZ, UR23, URZ, UP0, !UPT ;  /* 0x00000017ff157290 */ /* 0x000fe200087fe4ff */
[----:B------:R1:W1:Y:S01]  /*1900*/  SYNCS.PHASECHK.TRANS64.TRYWAIT P0, [UR8+0x40], R2 ;  /* 0x00004002ff0075a7 */ /* 0x0002620008001108 */
[----:B------:R-:W-:Y:S01]  /*1910*/  ULEA UR8, UR17, UR4, 0xe ;  /* 0x0000000411087291 */ /* 0x000fe2000f8e70ff */
[----:B------:R-:W-:Y:S01]  /*1920*/  UMOV UR18, 0x0 ;  /* 0x0000000000127882 */ /* 0x000fe20000000000 */
[----:B------:R-:W-:-:S02]  /*1930*/  UMOV UR19, 0x10000000 ;  /* 0x1000000000137882 */ /* 0x000fc40000000000 */
[----:B------:R-:W-:Y:S01]  /*1940*/  UIADD3 UR8, UPT, UPT, UR8, 0x14400, URZ ;  /* 0x0001440008087890 */ /* 0x000fe2000fffe0ff */
[----:B------:R1:W-:Y:S01]  /*1950*/  UTMALDG.3D [UR32], [UR26], desc[UR18] ;  /* 0x000012201a0075b4 */ /* 0x0003e20008011000 */
[----:B------:R-:W-:Y:S01]  /*1960*/  UMOV UR12, UR36 ;  /* 0x00000024000c7c82 */ /* 0x000fe20008000000 */
[----:B------:R-:W-:Y:S01]  /*1970*/  UMOV UR9, UR33 ;  /* 0x0000002100097c82 */ /* 0x000fe20008000000 */
[----:B------:R-:W-:Y:S01]  /*1980*/  UMOV UR10, UR34 ;  /* 0x00000022000a7c82 */ /* 0x000fe20008000000 */
[----:B------:R-:W-:Y:S01]  /*1990*/  UIADD3 UR16, UPT, UPT, UR16, 0x1, URZ ;  /* 0x0000000110107890 */ /* 0x000fe2000fffe0ff */
[----:B------:R-:W-:Y:S01]  /*19a0*/  UMOV UR24, UR5 ;  /* 0x0000000500187c82 */ /* 0x000fe20008000000 */
[----:B------:R-:W-:Y:S02]  /*19b0*/  UMOV UR17, UR6 ;  /* 0x0000000600117c82 */ /* 0x000fe40008000000 */
[----:B------:R1:W-:Y:S01]  /*19c0*/  UTMALDG.3D [UR8], [UR20], desc[UR18] ;  /* 0x00001208140075b4 */ /* 0x0003e20008011000 */
[----:B------:R-:W-:-:S09]  /*19d0*/  UISETP.NE.AND UP0, UPT, UR16, UR5, UPT ;  /* 0x000000051000728c */ /* 0x000fd2000bf05270 */
[----:B------:R-:W-:Y:S05]  /*19e0*/  BRA.U UP0, `(.L_x_25) ;  /* 0xfffffffd00607547 */ /* 0x000fea000b83ffff */
.L_x_20:
[----:B-1----:R-:W-:Y:S01]  /*19f0*/  ULEA UR8, UR6, UR4, 0x3 ;  /* 0x0000000406087291 */ /* 0x002fe2000f8e18ff */
[----:B------:R-:W-:Y:S01]  /*1a00*/  SHF.L.U32 R2, R15, 0x1f, RZ ;  /* 0x0000001f0f027819 */ /* 0x000fe200000006ff */
[----:B------:R-:W-:Y:S01]  /*1a10*/  @!P1 SYNCS.ARRIVE.TRANS64.A1T0 RZ, [UR4+0xa8], RZ ;  /* 0x0000a8ffffff99a7 */ /* 0x000fe20008100004 */
[----:B------:R-:W-:-:S06]  /*1a20*/  UISETP.GT.AND UP0, UPT, UR15, UR14, UPT ;  /* 0x0000000e0f00728c */ /* 0x000fcc000bf04270 */
[----:B--2---:R1:W2:Y:S03]  /*1a30*/  SYNCS.PHASECHK.TRANS64.TRYWAIT P0, [UR8+0x40], R2 ;  /* 0x00004002ff0075a7 */ /* 0x0042a60008001108 */
[----:B------:R-:W-:Y:S05]  /*1a40*/  BRA.U !UP0, `(.L_x_26) ;  /* 0x0000000108ac7547 */ /* 0x000fea000b800000 */
[----:B------:R-:W-:Y:S01]  /*1a50*/  UIADD3 UR21, UPT, UPT, UR7, UR24, URZ ;  /* 0x0000001807157290 */ /* 0x000fe2000fffe0ff */
[----:B------:R-:W-:-:S11]  /*1a60*/  UMOV UR25, UR6 ;  /* 0x0000000600197c82 */ /* 0x000fd60008000000 */
.L_x_31:
[----:B-1----:R-:W-:Y:S01]  /*1a70*/  ULEA UR17, UR25, UR4, 0x3 ;  /* 0x0000000419117291 */ /* 0x002fe2000f8e18ff */
[----:B--2---:R-:W-:Y:S01]  /*1a80*/  @!P5 MOV R3, 0x6000 ;  /* 0x000060000003d802 */ /* 0x004fe20000000f00 */
[----:B--2---:R-:W-:Y:S10]  /*1a90*/  @P0 BRA `(.L_x_27) ;  /* 0x00000000000c0947 */ /* 0x004ff40003800000 */
[----:B------:R-:W-:-:S04]  /*1aa0*/  SHF.L.U32 R5, R15, 0x1f, RZ ;  /* 0x0000001f0f057819 */ /* 0x000fc800000006ff */
[----:B------:R-:W2:Y:S02]  /*1ab0*/  SYNCS.PHASECHK.TRANS64.TRYWAIT P0, [UR17+0x40], R5 ;  /* 0x00004005ff0075a7 */ /* 0x000ea40008001111 */
[----:B--2---:R-:W-:Y:S05]  /*1ac0*/  @!P0 BRA `(.L_x_28) ;  /* 0x0000005800908947 */ /* 0x004fea0003800000 */
.L_x_27:
[----:B------:R2:W-:Y:S01]  /*1ad0*/  @!P5 SYNCS.ARRIVE.TRANS64 RZ, [UR17], R3 ;  /* 0x00000003ffffd9a7 */ /* 0x0005e20008000011 */
[----:B------:R-:W-:Y:S04]  /*1ae0*/  BSSY.RECONVERGENT B0, `(.L_x_29) ;  /* 0x0000003000007945 */ /* 0x000fe80003800200 */
[----:B------:R-:W-:Y:S05]  /*1af0*/  @P4 BRA `(.L_x_30) ;  /* 0x0000000000044947 */ /* 0x000fea0003800000 */
[----:B------:R-:W-:Y:S05]  /*1b00*/  BPT.TRAP 0x1 ;  /* 0x000000040000795c */ /* 0x000fea0000300000 */
.L_x_30:
[----:B------:R-:W-:Y:S05]  /*1b10*/  BSYNC.RECONVERGENT B0 ;  /* 0x0000000000007941 */ /* 0x000fea0003800200 */
.L_x_29:
        /* <DEDUP_REMOVED lines=10> */
[----:B------:R-:W-:Y:S01]  /*1bc0*/  UIADD3 UR16, UPT, UPT, UR16, 0x4400, URZ ;  /* 0x0000440010107890 */ /* 0x000fe2000fffe0ff */
[----:B-1----:R-:W-:Y:S01]  /*1bd0*/  SHF.L.U32 R2, R15, 0x1f, RZ ;  /* 0x0000001f0f027819 */ /* 0x002fe200000006ff */
[----:B------:R-:W-:Y:S02]  /*1be0*/  UIADD3.X UR31, UPT, UPT, URZ, UR23, URZ, UP1, !UPT ;  /* 0x00000017ff1f7290 */ /* 0x000fe40008ffe4ff */
[----:B------:R-:W-:Y:S01]  /*1bf0*/  UIADD3.X UR29, UPT, UPT, URZ, UR23, URZ, UP0, !UPT ;  /* 0x00000017ff1d7290 */ /* 0x000fe200087fe4ff */
[----:B------:R1:W1:Y:S01]  /*1c00*/  SYNCS.PHASECHK.TRANS64.TRYWAIT P0, [UR8+0x40], R2 ;  /* 0x00004002ff0075a7 */ /* 0x0002620008001108 */
[----:B------:R-:W-:Y:S01]  /*1c10*/  ULEA UR8, UR25, UR4, 0xe ;  /* 0x0000000419087291 */ /* 0x000fe2000f8e70ff */
[----:B------:R-:W-:Y:S01]  /*1c20*/  UMOV UR26, 0x0 ;  /* 0x00000000001a7882 */ /* 0x000fe20000000000 */
[----:B------:R-:W-:-:S02]  /*1c30*/  UMOV UR27, 0x10000000 ;  /* 0x10000000001b7882 */ /* 0x000fc40000000000 */
[----:B------:R-:W-:Y:S01]  /*1c40*/  UIADD3 UR8, UPT, UPT, UR8, 0x14400, URZ ;  /* 0x0001440008087890 */ /* 0x000fe2000fffe0ff */
[----:B------:R-:W-:Y:S01]  /*1c50*/  UMOV UR19, UR35 ;  /* 0x0000002300137c82 */ /* 0x000fe20008000000 */
[----:B------:R-:W-:Y:S01]  /*1c60*/  UMOV UR20, UR36 ;  /* 0x0000002400147c82 */ /* 0x000fe20008000000 */
[----:B------:R-:W-:Y:S01]  /*1c70*/  UMOV UR12, UR36 ;  /* 0x00000024000c7c82 */ /* 0x000fe20008000000 */
[----:B------:R-:W-:Y:S01]  /*1c80*/  UMOV UR9, UR17 ;  /* 0x0000001100097c82 */ /* 0x000fe20008000000 */
[----:B------:R-:W-:Y:S01]  /*1c90*/  UMOV UR10, UR18 ;  /* 0x00000012000a7c82 */ /* 0x000fe20008000000 */
[----:B------:R1:W-:Y:S01]  /*1ca0*/  UTMALDG.3D [UR16], [UR30], desc[UR26] ;  /* 0x00001a101e0075b4 */ /* 0x0003e20008011000 */
[----:B------:R-:W-:Y:S01]  /*1cb0*/  UIADD3 UR24, UPT, UPT, UR24, 0x1, URZ ;  /* 0x0000000118187890 */ /* 0x000fe2000fffe0ff */
[----:B------:R-:W-:-:S03]  /*1cc0*/  UMOV UR25, UR6 ;  /* 0x0000000600197c82 */ /* 0x000fc60008000000 */
[----:B------:R-:W-:Y:S01]  /*1cd0*/  UISETP.NE.AND UP0, UPT, UR24, UR21, UPT ;  /* 0x000000151800728c */ /* 0x000fe2000bf05270 */
[----:B------:R1:W-:Y:S08]  /*1ce0*/  UTMALDG.3D [UR8], [UR28], desc[UR26] ;  /* 0x00001a081c0075b4 */ /* 0x0003f00008011000 */
[----:B------:R-:W-:Y:S05]  /*1cf0*/  BRA.U UP0, `(.L_x_31) ;  /* 0xfffffffd005c7547 */ /* 0x000fea000b83ffff */
.L_x_26:
[----:B-1----:R-:W-:Y:S01]  /*1d00*/  LEA R2, R14, UR4, 0x3 ;  /* 0x000000040e027c11 */ /* 0x002fe2000f8e18ff */
[----:B------:R-:W-:Y:S01]  /*1d10*/  NOP ;  /* 0x0000000000007918 */ /* 0x000fe20000000000 */
[----:B--2---:R-:W-:Y:S02]  /*1d20*/  SHF.L.U32 R3, R12, 0x1f, RZ ;  /* 0x0000001f0c037819 */ /* 0x004fe400000006ff */
[----:B------:R-:W-:Y:S02]  /*1d30*/  LEA R4, R14, UR4, 0x4 ;  /* 0x000000040e047c11 */ /* 0x000fe4000f8e20ff */
[----:B------:R-:W1:Y:S02]  /*1d40*/  SYNCS.PHASECHK.TRANS64.TRYWAIT P0, [R2+URZ+0xb0], R3 ;  /* 0x0000b003020075a7 */ /* 0x000e6400080011ff */
[----:B-1----:R-:W-:Y:S05]  /*1d50*/  @!P0 BRA `(.L_x_32) ;  /* 0x0000005800048947 */ /* 0x002fea0003800000 */
.L_x_112:
[----:B------:R-:W2:Y:S01]  /*1d60*/  LDS.128 R4, [R4+0x140] ;  /* 0x0001400004047984 */ /* 0x000ea20000000c00 */
[----:B---3--:R-:W-:Y:S01]  /*1d70*/  ISETP.GE.AND P0, PT, R40, 0x1, PT ;  /* 0x000000012800780c */ /* 0x008fe20003f06270 */
[----:B-1----:R-:W-:Y:S01]  /*1d80*/  VIADD R2, R2, 0xc0 ;  /* 0x000000c002027836 */ /* 0x002fe20000000000 */
[----:B------:R-:W-:Y:S01]  /*1d90*/  @!PT LDS RZ, [RZ] ;  /* 0x00000000fffff984 */ /* 0x000fe20000000800 */
[----:B------:R-:W-:Y:S01]  /*1da0*/  @!PT LDS RZ, [RZ] ;  /* 0x00000000fffff984 */ /* 0x000fe20000000800 */
[----:B------:R-:W-:Y:S01]  /*1db0*/  @!PT LDS RZ, [RZ] ;  /* 0x00000000fffff984 */ /* 0x000fe20000000800 */
[----:B------:R-:W-:Y:S01]  /*1dc0*/  @!PT LDS RZ, [RZ] ;  /* 0x00000000fffff984 */ /* 0x000fe20000000800 */
[----:B------:R1:W-:Y:S06]  /*1dd0*/  MEMBAR.ALL.CTA ;  /* 0x0000000000007992 */ /* 0x0003ec0000008000 */
[----:B-1----:R-:W1:Y:S01]  /*1de0*/  FENCE.VIEW.ASYNC.S ;  /* 0x00000000000073c6 */ /* 0x002e620000000000 */
[----:B------:R-:W-:-:S04]  /*1df0*/  PRMT R2, RZ, 0x654, R2 ;  /* 0x00000654ff027816 */ /* 0x000fc80000000002 */
[----:B-1----:R1:W-:Y:S01]  /*1e00*/  SYNCS.ARRIVE.TRANS64.RED.A1T0 RZ, [R2+URZ], RZ ;  /* 0x000000ff02ff79a7 */ /* 0x0023e200081004ff */
[----:B--2---:R-:W-:-:S13]  /*1e10*/  LOP3.LUT P2, RZ, R6, 0x1, RZ, 0xc0, !PT ;  /* 0x0000000106ff7812 */ /* 0x004fda000784c0ff */
[----:B------:R-:W-:Y:S01]  /*1e20*/  @P2 SHF.R.U32.HI R3, RZ, 0x10, R5 ;  /* 0x00000010ff032819 */ /* 0x000fe20000011605 */
[----:B------:R-:W-:Y:S01]  /*1e30*/  VOTEU.ANY UP0, P2 ;  /* 0x0000000000ff7886 */ /* 0x000fe20001000100 */
[----:B------:R-:W-:Y:S02]  /*1e40*/  @P2 MOV R13, R4 ;  /* 0x00000004000d2202 */ /* 0x000fe40000000f00 */
[----:B------:R-:W-:Y:S02]  /*1e50*/  @P2 R2UR.BROADCAST UR8, R3 ;  /* 0x00000000030822ca */ /* 0x000fe400008e0000 */
[----:B------:R-:W-:-:S11]  /*1e60*/  @P2 LOP3.LUT R11, R5, 0xffff, RZ, 0xc0, !PT ;  /* 0x0000ffff050b2812 */ /* 0x000fd600078ec0ff */
[----:B------:R-:W-:Y:S01]  /*1e70*/  @UP0 UMOV UR36, UR8 ;  /* 0x0000000800240c82 */ /* 0x000fe20008000000 */
[----:B-1----:R-:W-:Y:S05]  /*1e80*/  @!P0 BRA `(.L_x_33) ;  /* 0x0000000000b88947 */ /* 0x002fea0003800000 */
[----:B------:R-:W4:Y:S01]  /*1e90*/  LDC.64 R4, c[0x0][0xb18] ;  /* 0x0002c600ff047b82 */ /* 0x000f220000000a00 */
[----:B------:R-:W-:-:S07]  /*1ea0*/  ISETP.NE.AND P3, PT, R40, 0x1, PT ;  /* 0x000000012800780c */ /* 0x000fce0003f65270 */
[----:B------:R-:W1:Y:S08]  /*1eb0*/  LDC.64 R6, c[0x0][0xb10] ;  /* 0x0002c400ff067b82 */ /* 0x000e700000000a00 */
[----:B------:R-:W2:Y:S08]  /*1ec0*/  LDC R16, c[0x0][0xb20] ;  /* 0x0002c800ff107b82 */ /* 0x000eb00000000800 */
[----:B------:R-:W3:Y:S01]  /*1ed0*/  LDC R18, c[0x0][0xb0c] ;  /* 0x0002c300ff127b82 */ /* 0x000ee20000000800 */
[----:B----4-:R-:W-:Y:S01]  /*1ee0*/  IMAD.HI.U32 R17, R0, R5, RZ ;  /* 0x0000000500117227 */ /* 0x010fe200078e00ff */
[----:B------:R-:W-:-:S03]  /*1ef0*/  ISETP.NE.AND P0, PT, R4, 0x1, PT ;  /* 0x000000010400780c */ /* 0x000fc60003f05270 */
[----:B------:R-:W-:-:S03]  /*1f00*/  IMAD.HI.U32 R5, R11, R5, RZ ;  /* 0x000000050b057227 */ /* 0x000fc600078e00ff */
[----:B------:R-:W4:Y:S01]  /*1f10*/  LDC.64 R2, c[0x0][0xb28] ;  /* 0x0002ca00ff027b82 */ /* 0x000f220000000a00 */
[----:B-1----:R-:W-:-:S04]  /*1f20*/  IMAD.HI.U32 R20, R9, R6, RZ ;  /* 0x0000000609147227 */ /* 0x002fc800078e00ff */
[----:B------:R-:W-:Y:S01]  /*1f30*/  IMAD.HI.U32 R22, R13, R6, RZ ;  /* 0x000000060d167227 */ /* 0x000fe200078e00ff */
[----:B------:R-:W-:Y:S02]  /*1f40*/  SHF.R.U32.HI R20, RZ, R7, R20 ;  /* 0x00000007ff147219 */ /* 0x000fe40000011614 */
[-C--:B--2---:R-:W-:Y:S02]  /*1f50*/  SHF.R.U32.HI R17, RZ, R16.reuse, R17 ;  /* 0x00000010ff117219 */ /* 0x084fe40000011611 */
[----:B------:R-:W-:Y:S02]  /*1f60*/  SHF.R.U32.HI R16, RZ, R16, R5 ;  /* 0x00000010ff107219 */ /* 0x000fe40000011605 */
[----:B------:R-:W-:Y:S02]  /*1f70*/  SEL R17, R0, R17, !P0 ;  /* 0x0000001100117207 */ /* 0x000fe40004000000 */
[----:B------:R-:W-:Y:S02]  /*1f80*/  SHF.R.U32.HI R22, RZ, R7, R22 ;  /* 0x00000007ff167219 */ /* 0x000fe40000011616 */
[----:B---3--:R-:W-:-:S02]  /*1f90*/  ISETP.NE.AND P1, PT, R18, 0x1, PT ;  /* 0x000000011200780c */ /* 0x008fc40003f25270 */
[----:B------:R-:W-:Y:S02]  /*1fa0*/  SEL R5, R11, R16, !P0 ;  /* 0x000000100b057207 */ /* 0x000fe40004000000 */
[----:B------:R-:W-:Y:S02]  /*1fb0*/  SEL R19, R9, R20, !P1 ;  /* 0x0000001409137207 */ /* 0x000fe40004800000 */
[----:B------:R-:W-:Y:S01]  /*1fc0*/  SEL R7, R13, R22, !P1 ;  /* 0x000000160d077207 */ /* 0x000fe20004800000 */
[----:B----4-:R-:W-:-:S04]  /*1fd0*/  IMAD.HI.U32 R20, R17, R2, RZ ;  /* 0x0000000211147227 */ /* 0x010fc800078e00ff */
[----:B------:R-:W-:Y:S01]  /*1fe0*/  IMAD.HI.U32 R6, R19, R2, RZ ;  /* 0x0000000213067227 */ /* 0x000fe200078e00ff */
[----:B------:R-:W-:-:S04]  /*1ff0*/  @P3 SHF.R.U32.HI R17, RZ, R3, R20 ;  /* 0x00000003ff113219 */ /* 0x000fc80000011614 */
        /* <DEDUP_REMOVED lines=8> */
[----:B------:R-:W-:-:S04]  /*2080*/  @!P0 IMAD.HI.U32 R16, R7, R2, RZ ;  /* 0x0000000207108227 */ /* 0x000fc800078e00ff */
[----:B------:R-:W-:Y:S01]  /*2090*/  IMAD.MOV R2, RZ, RZ, -R6 ;  /* 0x000000ffff027224 */ /* 0x000fe200078e0a06 */
[----:B------:R-:W-:-:S03]  /*20a0*/  @!P0 SHF.R.U32.HI R16, RZ, R3, R16 ;  /* 0x00000003ff108219 */ /* 0x000fc60000011610 */
[----:B------:R-:W-:Y:S01]  /*20b0*/  IMAD R2, R40, R2, R5 ;  /* 0x0000000228027224 */ /* 0x000fe200078e0205 */
[----:B------:R-:W-:Y:S02]  /*20c0*/  @!P0 SEL R3, R7, R16, !P3 ;  /* 0x0000001007038207 */ /* 0x000fe40005800000 */
[----:B------:R-:W-:-:S03]  /*20d0*/  IADD3 R16, PT, PT, -R5, RZ, RZ ;  /* 0x000000ff05107210 */ /* 0x000fc60007ffe1ff */
[--C-:B------:R-:W-:Y:S02]  /*20e0*/  @!P0 IMAD.IADD R6, R6, 0x1, -R3.reuse ;  /* 0x0000000106068824 */ /* 0x100fe400078e0a03 */
[----:B------:R-:W-:Y:S01]  /*20f0*/  @!P0 IMAD R3, R2, R19, R3 ;  /* 0x0000001302038224 */ /* 0x000fe200078e0203 */
[----:B------:R-:W-:Y:S01]  /*2100*/  IADD3 R2, PT, PT, -R7, RZ, RZ ;  /* 0x000000ff07027210 */ /* 0x000fe20007ffe1ff */
[----:B------:R-:W-:Y:S02]  /*2110*/  @!P0 IMAD R5, R40, R6, R7 ;  /* 0x0000000628058224 */ /* 0x000fe400078e0207 */
[----:B------:R-:W-:Y:S02]  /*2120*/  IMAD R11, R4, R16, R11 ;  /* 0x00000010040b7224 */ /* 0x000fe400078e020b */
[----:B------:R-:W-:Y:S02]  /*2130*/  @!P0 IMAD.MOV.U32 R7, RZ, RZ, R3 ;  /* 0x000000ffff078224 */ /* 0x000fe400078e0003 */
[----:B------:R-:W-:-:S02]  /*2140*/  IMAD R2, R18, R2, R13 ;  /* 0x0000000212027224 */ /* 0x000fc400078e020d */
[----:B------:R-:W-:Y:S02]  /*2150*/  IMAD R11, R5, R4, R11 ;  /* 0x00000004050b7224 */ /* 0x000fe400078e020b */
[----:B------:R-:W-:Y:S02]  /*2160*/  IMAD R13, R7, R18, R2 ;  /* 0x00000012070d7224 */ /* 0x000fe400078e0202 */
.L_x_33:
[----:B------:R-:W1:Y:S02]  /*2170*/  LDCU UR8, c[0x0][0xb30] ;  /* 0x00016600ff0877ac */ /* 0x000e640008000800 */
[----:B-1----:R-:W-:-:S09]  /*2180*/  UISETP.NE.AND UP0, UPT, UR8, 0x1, UPT ;  /* 0x000000010800788c */ /* 0x002fd2000bf05270 */
[----:B------:R-:W-:Y:S05]  /*2190*/  BRA.U UP0, `(.L_x_34) ;  /* 0x0000000100407547 */ /* 0x000fea000b800000 */
[----:B------:R-:W1:Y:S08]  /*21a0*/  LDC.64 R4, c[0x0][0xb10] ;  /* 0x0002c400ff047b82 */ /* 0x000e700000000a00 */
[----:B------:R-:W2:Y:S08]  /*21b0*/  LDC.64 R2, c[0x0][0xb18] ;  /* 0x0002c600ff027b82 */ /* 0x000eb00000000a00 */
[----:B------:R-:W3:Y:S08]  /*21c0*/  LDC R6, c[0x0][0xb20] ;  /* 0x0002c800ff067b82 */ /* 0x000ef00000000800 */
[----:B------:R-:W4:Y:S01]  /*21d0*/  LDC R16, c[0x0][0xb0c] ;  /* 0x0002c300ff107b82 */ /* 0x000f220000000800 */
[----:B-1----:R-:W-:-:S05]  /*21e0*/  IMAD.HI.U32 R4, R13, R4, RZ ;  /* 0x000000040d047227 */ /* 0x002fca00078e00ff */
[----:B------:R-:W-:Y:S01]  /*21f0*/  SHF.R.U32.HI R4, RZ, R5, R4 ;  /* 0x00000005ff047219 */ /* 0x000fe20000011604 */
[----:B--2---:R-:W-:Y:S01]  /*2200*/  IMAD.HI.U32 R3, R11, R3, RZ ;  /* 0x000000030b037227 */ /* 0x004fe200078e00ff */
[----:B------:R-:W-:-:S04]  /*2210*/  ISETP.NE.AND P0, PT, R2, 0x1, PT ;  /* 0x000000010200780c */ /* 0x000fc80003f05270 */
[----:B---3--:R-:W-:-:S04]  /*2220*/  SHF.R.U32.HI R6, RZ, R6, R3 ;  /* 0x00000006ff067219 */ /* 0x008fc80000011603 */
[----:B------:R-:W-:Y:S02]  /*2230*/  SEL R3, R11, R6, !P0 ;  /* 0x000000060b037207 */ /* 0x000fe40004000000 */
[----:B----4-:R-:W-:-:S04]  /*2240*/  ISETP.NE.AND P1, PT, R16, 0x1, PT ;  /* 0x000000011000780c */ /* 0x010fc80003f25270 */
[----:B------:R-:W-:-:S05]  /*2250*/  SEL R4, R13, R4, !P1 ;  /* 0x000000040d047207 */ /* 0x000fca0004800000 */
[----:B------:R-:W-:Y:S02]  /*2260*/  IMAD.IADD R5, R3, 0x1, -R4 ;  /* 0x0000000103057824 */ /* 0x000fe400078e0a04 */
[----:B------:R-:W-:Y:S02]  /*2270*/  IMAD.IADD R3, R4, 0x1, -R3 ;  /* 0x0000000104037824 */ /* 0x000fe400078e0a03 */
[----:B------:R-:W-:Y:S02]  /*2280*/  IMAD R13, R5, R16, R13 ;  /* 0x00000010050d7224 */ /* 0x000fe400078e020d */
[----:B------:R-:W-:-:S07]  /*2290*/  IMAD R11, R3, R2, R11 ;  /* 0x00000002030b7224 */ /* 0x000fce00078e020b */
.L_x_34:
[----:B------:R-:W-:Y:S01]  /*22a0*/  VIADD R14, R14, 0x1 ;  /* 0x000000010e0e7836 */ /* 0x000fe20000000000 */
[----:B------:R-:W-:Y:S01]  /*22b0*/  PLOP3.LUT P1, PT, PT, PT, PT, 0x80, 0x8 ;  /* 0x000000000008781c */ /* 0x000fe20003f2f070 */
[----:B------:R-:W-:Y:S02]  /*22c0*/  IMAD.IADD R21, R13, 0x1, R96 ;  /* 0x000000010d157824 */ /* 0x000fe400078e0260 */
[----:B------:R-:W-:Y:S01]  /*22d0*/  IMAD.IADD R20, R11, 0x1, R94 ;  /* 0x000000010b147824 */ /* 0x000fe200078e025e */
[----:B------:R-:W-:-:S04]  /*22e0*/  ISETP.NE.AND P0, PT, R14, 0x2, PT ;  /* 0x000000020e00780c */ /* 0x000fc80003f05270 */
[----:B------:R-:W-:Y:S02]  /*22f0*/  SEL R3, RZ, 0x1, P0 ;  /* 0x00000001ff037807 */ /* 0x000fe40000000000 */
[----:B------:R-:W-:Y:S02]  /*2300*/  SEL R14, R14, RZ, P0 ;  /* 0x000000ff0e0e7207 */ /* 0x000fe40000000000 */
[----:B------:R-:W-:Y:S01]  /*2310*/  LOP3.LUT R12, R12, R3, RZ, 0x3c, !PT ;  /* 0x000000030c0c7212 */ /* 0x000fe200078e3cff */
[----:B------:R-:W-:Y:S06]  /*2320*/  @P2 BRA `(.L_x_35) ;  /* 0xfffffff000982947 */ /* 0x000fec000383ffff */
[----:B------:R-:W-:Y:S01]  /*2330*/  UIADD3 UR4, UPT, UPT, UR4, 0x40, URZ ;  /* 0x0000004004047890 */ /* 0x000fe2000fffe0ff */
[----:B------:R-:W-:-:S03]  /*2340*/  SHF.L.U32 R3, R15, 0x1f, RZ ;  /* 0x0000001f0f037819 */ /* 0x000fc600000006ff */
[----:B------:R-:W-:-:S09]  /*2350*/  ULEA UR5, UR6, UR4, 0x3 ;  /* 0x0000000406057291 */ /* 0x000fd2000f8e18ff */
[----:B------:R-:W1:Y:S02]  /*2360*/  SYNCS.PHASECHK.TRANS64.TRYWAIT P0, [UR5], R3 ;  /* 0x00000003ff0075a7 */ /* 0x000e640008001105 */
[----:B-1----:R-:W-:Y:S05]  /*2370*/  @!P0 BRA `(.L_x_36) ;  /* 0x0000005000908947 */ /* 0x002fea0003800000 */
.L_x_114:
[----:B------:R-:W-:-:S04]  /*2380*/  UIADD3 UR6, UPT, UPT, UR6, 0x1, URZ ;  /* 0x0000000106067890 */ /* 0x000fc8000fffe0ff */
[----:B------:R-:W-:-:S04]  /*2390*/  UISETP.NE.AND UP0, UPT, UR6, 0x8, UPT ;  /* 0x000000080600788c */ /* 0x000fc8000bf05270 */
[----:B------:R-:W-:Y:S02]  /*23a0*/  USEL UR7, URZ, 0x1, UP0 ;  /* 0x00000001ff077887 */ /* 0x000fe40008000000 */
[----:B------:R-:W-:-:S04]  /*23b0*/  USEL UR6, UR6, URZ, UP0 ;  /* 0x000000ff06067287 */ /* 0x000fc80008000000 */
[----:B------:R-:W-:Y:S01]  /*23c0*/  ULEA UR5, UR6, UR4, 0x3 ;  /* 0x0000000406057291 */ /* 0x000fe2000f8e18ff */
[----:B------:R-:W-:-:S04]  /*23d0*/  LOP3.LUT R2, R15, UR7, RZ, 0x3c, !PT ;  /* 0x000000070f027c12 */ /* 0x000fc8000f8e3cff */
[----:B-1----:R-:W-:-:S04]  /*23e0*/  SHF.L.U32 R3, R2, 0x1f, RZ ;  /* 0x0000001f02037819 */ /* 0x002fc800000006ff */
[----:B------:R-:W1:Y:S02]  /*23f0*/  SYNCS.PHASECHK.TRANS64.TRYWAIT P0, [UR5], R3 ;  /* 0x00000003ff0075a7 */ /* 0x000e640008001105 */
[----:B-1----:R-:W-:Y:S05]  /*2400*/  @!P0 BRA `(.L_x_37) ;  /* 0x0000005000848947 */ /* 0x002fea0003800000 */
.L_x_116:
        /* <DEDUP_REMOVED lines=9> */
.L_x_118:
        /* <DEDUP_REMOVED lines=9> */
.L_x_120:
        /* <DEDUP_REMOVED lines=9> */
.L_x_122:
        /* <DEDUP_REMOVED lines=9> */
.L_x_124:
        /* <DEDUP_REMOVED lines=9> */
.L_x_126:
[----:B------:R-:W-:-:S04]  /*26e0*/  UIADD3 UR6, UPT, UPT, UR6, 0x1, URZ ;  /* 0x0000000106067890 */ /* 0x000fc8000fffe0ff */
[----:B------:R-:W-:-:S04]  /*26f0*/  UISETP.NE.AND UP0, UPT, UR6, 0x8, UPT ;  /* 0x000000080600788c */ /* 0x000fc8000bf05270 */
[----:B------:R-:W-:Y:S02]  /*2700*/  USEL UR5, URZ, 0x1, UP0 ;  /* 0x00000001ff057887 */ /* 0x000fe40008000000 */
[----:B------:R-:W-:-:S04]  /*2710*/  USEL UR6, UR6, URZ, UP0 ;  /* 0x000000ff06067287 */ /* 0x000fc80008000000 */
[----:B------:R-:W-:Y:S01]  /*2720*/  ULEA UR6, UR6, UR4, 0x3 ;  /* 0x0000000406067291 */ /* 0x000fe2000f8e18ff */
[----:B-1----:R-:W-:-:S04]  /*2730*/  LOP3.LUT R3, R2, UR5, RZ, 0x3c, !PT ;  /* 0x0000000502037c12 */ /* 0x002fc8000f8e3cff */
[----:B------:R-:W-:Y:S01]  /*2740*/  SHF.L.U32 R3, R3, 0x1f, RZ ;  /* 0x0000001f03037819 */ /* 0x000fe200000006ff */
[----:B----4-:R-:W-:-:S07]  /*2750*/  IMAD.U32 R0, RZ, RZ, UR6 ;  /* 0x00000006ff007e24 */ /* 0x010fce000f8e00ff */
.L_x_43:
[----:B-1----:R1:W2:Y:S02]  /*2760*/  SYNCS.PHASECHK.TRANS64.TRYWAIT P0, [R0+URZ], R3 ;  /* 0x00000003000075a7 */ /* 0x0022a400080011ff */
[----:B--2---:R-:W-:Y:S05]  /*2770*/  @!P0 NANOSLEEP.SYNCS 0x989680 ;  /* 0x009896800000895d */ /* 0x004fea0003900000 */
[----:B------:R-:W2:Y:S02]  /*2780*/  @!P0 SYNCS.PHASECHK.TRANS64 P0, [R0+URZ], R3 ;  /* 0x00000003000085a7 */ /* 0x000ea400080010ff */
[----:B--2---:R-:W-:Y:S05]  /*2790*/  @P0 EXIT ;  /* 0x000000000000094d */ /* 0x004fea0003800000 */
[----:B------:R-:W-:Y:S05]  /*27a0*/  BRA `(.L_x_43) ;  /* 0xfffffffc00ec7947 */ /* 0x000fea000383ffff */
.L_x_17:
[----:B------:R-:W-:-:S04]  /*27b0*/  UISETP.NE.AND UP1, UPT, UR37, URZ, UPT ;  /* 0x000000ff2500728c */ /* 0x000fc8000bf25270 */
[----:B------:R-:W-:-:S09]  /*27c0*/  UISETP.NE.OR UP1, UPT, UR8, 0x1, UP1 ;  /* 0x000000010800788c */ /* 0x000fd20008f25670 */
[----:B------:R-:W-:Y:S05]  /*27d0*/  BRA.U UP1, `(.L_x_44) ;  /* 0x0000000501487547 */ /* 0x000fea000b800000 */
[----:B------:R-:W-:Y:S01]  /*27e0*/  ISETP.NE.AND P2, PT, R2, RZ, PT ;  /* 0x000000ff0200720c */ /* 0x000fe20003f45270 */
[----:B------:R-:W-:Y:S01]  /*27f0*/  IMAD.MOV.U32 R12, RZ, RZ, 0x1 ;  /* 0x00000001ff0c7424 */ /* 0x000fe200078e00ff */
[----:B------:R-:W-:Y:S02]  /*2800*/  CS2R R10, SRZ ;  /* 0x00000000000a7805 */ /* 0x000fe4000001ff00 */
[----:B------:R-:W-:Y:S01]  /*2810*/  CS2R R8, SRZ ;  /* 0x0000000000087805 */ /* 0x000fe2000001ff00 */
[----:B------:R-:W-:Y:S01]  /*2820*/  UMOV UR4, 0x400 ;  /* 0x0000040000047882 */ /* 0x000fe20000000000 */
[----:B------:R-:W-:Y:S01]  /*2830*/  UMOV UR6, URZ ;  /* 0x000000ff00067c82 */ /* 0x000fe20008000000 */
[----:B------:R-:W-:-:S12]  /*2840*/  ULEA UR37, UR37, UR4, 0x18 ;  /* 0x0000000425257291 */ /* 0x000fd8000f8ec0ff */
.L_x_48:
[----:B------:R-:W-:Y:S02]  /*2850*/  LEA R0, R8, UR37, 0x3 ;  /* 0x0000002508007c11 */ /* 0x000fe4000f8e18ff */
[----:B------:R-:W-:-:S03]  /*2860*/  SHF.L.U32 R5, R9, 0x1f, RZ ;  /* 0x0000001f09057819 */ /* 0x000fc600000006ff */
[----:B------:R-:W-:Y:S01]  /*2870*/  VIADD R4, R0, 0x120 ;  /* 0x0000012000047836 */ /* 0x000fe20000000000 */
[----:B------:R-:W1:Y:S02]  /*2880*/  SYNCS.PHASECHK.TRANS64.TRYWAIT P0, [R0+URZ+0x110], R5 ;  /* 0x00011005000075a7 */ /* 0x000e6400080011ff */
[----:B-1----:R-:W-:Y:S05]  /*2890*/  @!P0 BRA `(.L_x_45) ;  /* 0x0000004c00f08947 */ /* 0x002fea0003800000 */
.L_x_127:
[----:B------:R-:W-:Y:S01]  /*28a0*/  ULEA UR5, UR6, UR37, 0x3 ;  /* 0x0000002506057291 */ /* 0x000fe2000f8e18ff */
[----:B------:R-:W-:Y:S02]  /*28b0*/  PRMT R4, RZ, 0x654, R4 ;  /* 0x00000654ff047816 */ /* 0x000fe40000000004 */
[----:B-1----:R-:W-:Y:S01]  /*28c0*/  SHF.L.U32 R5, R12, 0x1f, RZ ;  /* 0x0000001f0c057819 */ /* 0x002fe200000006ff */
[----:B------:R-:W-:Y:S01]  /*28d0*/  UIADD3 UR4, UPT, UPT, UR5, 0xb0, URZ ;  /* 0x000000b005047890 */ /* 0x000fe2000fffe0ff */
[----:B------:R1:W-:Y:S05]  /*28e0*/  SYNCS.ARRIVE.TRANS64.RED.A1T0 RZ, [R4+URZ], RZ ;  /* 0x000000ff04ff79a7 */ /* 0x0003ea00081004ff */
[----:B------:R-:W-:Y:S01]  /*28f0*/  IMAD.U32 R7, RZ, RZ, UR4 ;  /* 0x00000004ff077e24 */ /* 0x000fe2000f8e00ff */
[----:B------:R-:W2:Y:S04]  /*2900*/  SYNCS.PHASECHK.TRANS64.TRYWAIT P0, [UR5+0xc0], R5 ;  /* 0x0000c005ff0075a7 */ /* 0x000ea80008001105 */
[----:B------:R-:W-:Y:S01]  /*2910*/  PRMT R6, R2, 0x654, R7 ;  /* 0x0000065402067816 */ /* 0x000fe20000000007 */
[----:B-1----:R-:W-:Y:S01]  /*2920*/  @!P2 IMAD.MOV.U32 R4, RZ, RZ, 0x10 ;  /* 0x00000010ff04a424 */ /* 0x002fe200078e00ff */
[----:B--2---:R-:W-:Y:S06]  /*2930*/  @!P0 BRA `(.L_x_46) ;  /* 0x0000004c00dc8947 */ /* 0x004fec0003800000 */
.L_x_129:
[----:B------:R-:W-:Y:S01]  /*2940*/  ULEA UR4, UR6, UR37, 0x4 ;  /* 0x0000002506047291 */ /* 0x000fe2000f8e20ff */
[----:B------:R-:W-:Y:S01]  /*2950*/  SEL R3, R6, R3, !P2 ;  /* 0x0000000306037207 */ /* 0x000fe20005000000 */
[----:B------:R-:W-:Y:S01]  /*2960*/  UIADD3 UR5, UPT, UPT, UR5, 0xb0, URZ ;  /* 0x000000b005057890 */ /* 0x000fe2000fffe0ff */
[----:B-1----:R-:W-:Y:S01]  /*2970*/  LEA R0, R11, UR37, 0x3 ;  /* 0x000000250b007c11 */ /* 0x002fe2000f8e18ff */
[----:B------:R-:W-:Y:S01]  /*2980*/  UIADD3 UR4, UPT, UPT, UR4, 0x140, URZ ;  /* 0x0000014004047890 */ /* 0x000fe2000fffe0ff */
[----:B------:R-:W-:Y:S01]  /*2990*/  SHF.L.U32 R5, R10, 0x1f, RZ ;  /* 0x0000001f0a057819 */ /* 0x000fe200000006ff */
[----:B------:R1:W-:Y:S01]  /*29a0*/  @!P2 SYNCS.ARRIVE.TRANS64.RED RZ, [R3+URZ], R4 ;  /* 0x0000000403ffa9a7 */ /* 0x0003e200080004ff */
[----:B------:R-:W-:Y:S01]  /*29b0*/  UIADD3 UR6, UPT, UPT, UR6, 0x1, URZ ;  /* 0x0000000106067890 */ /* 0x000fe2000fffe0ff */
[----:B------:R-:W-:-:S03]  /*29c0*/  VIADD R8, R8, 0x1 ;  /* 0x0000000108087836 */ /* 0x000fc60000000000 */
[----:B------:R-:W-:Y:S02]  /*29d0*/  UISETP.NE.AND UP0, UPT, UR6, 0x2, UPT ;  /* 0x000000020600788c */ /* 0x000fe4000bf05270 */
[----:B------:R-:W-:Y:S06]  /*29e0*/  UGETNEXTWORKID.BROADCAST [UR4], [UR5] ;  /* 0x00000000040073ca */ /* 0x000fec0008000100 */
[----:B------:R-:W-:Y:S01]  /*29f0*/  USEL UR4, URZ, 0x1, UP0 ;  /* 0x00000001ff047887 */ /* 0x000fe20008000000 */
[----:B------:R-:W-:Y:S01]  /*2a00*/  ISETP.NE.AND P0, PT, R8, 0x2, PT ;  /* 0x000000020800780c */ /* 0x000fe20003f05270 */
[----:B------:R-:W-:Y:S01]  /*2a10*/  USEL UR6, UR6, URZ, UP0 ;  /* 0x000000ff06067287 */ /* 0x000fe20008000000 */
[----:B------:R-:W2:Y:S03]  /*2a20*/  SYNCS.PHASECHK.TRANS64.TRYWAIT P1, [R0+URZ+0xb0], R5 ;  /* 0x0000b005000075a7 */ /* 0x000ea600080211ff */
[----:B------:R-:W-:Y:S01]  /*2a30*/  LOP3.LUT R12, R12, UR4, RZ, 0x3c, !PT ;  /* 0x000000040c0c7c12 */ /* 0x000fe2000f8e3cff */
[----:B-12---:R-:W-:Y:S07]  /*2a40*/  @!P1 BRA `(.L_x_47) ;  /* 0x0000004c00b09947 */ /* 0x006fee0003800000 */
.L_x_130:
[C---:B------:R-:W-:Y:S01]  /*2a50*/  LEA R4, R11.reuse, UR37, 0x4 ;  /* 0x000000250b047c11 */ /* 0x040fe2000f8e20ff */
[----:B-1----:R-:W-:Y:S01]  /*2a60*/  VIADD R0, R0, 0xc0 ;  /* 0x000000c000007836 */ /* 0x002fe20000000000 */
[----:B------:R-:W-:Y:S01]  /*2a70*/  SEL R8, R8, RZ, P0 ;  /* 0x000000ff08087207 */ /* 0x000fe20000000000 */
[----:B------:R-:W-:-:S03]  /*2a80*/  VIADD R11, R11, 0x1 ;  /* 0x000000010b0b7836 */ /* 0x000fc60000000000 */
[----:B------:R-:W1:Y:S01]  /*2a90*/  LDS.128 R4, [R4+0x140] ;  /* 0x0001400004047984 */ /* 0x000e620000000c00 */
[----:B------:R-:W-:Y:S02]  /*2aa0*/  PRMT R0, RZ, 0x654, R0 ;  /* 0x00000654ff007816 */ /* 0x000fe40000000000 */
[C---:B------:R-:W-:Y:S01]  /*2ab0*/  ISETP.NE.AND P1, PT, R11.reuse, 0x2, PT ;  /* 0x000000020b00780c */ /* 0x040fe20003f25270 */
[----:B------:R-:W-:Y:S01]  /*2ac0*/  @!PT LDS RZ, [RZ] ;  /* 0x00000000fffff984 */ /* 0x000fe20000000800 */
[----:B------:R-:W-:Y:S01]  /*2ad0*/  @!PT LDS RZ, [RZ] ;  /* 0x00000000fffff984 */ /* 0x000fe20000000800 */
[----:B------:R-:W-:Y:S01]  /*2ae0*/  @!PT LDS RZ, [RZ] ;  /* 0x00000000fffff984 */ /* 0x000fe20000000800 */
[----:B------:R-:W-:Y:S01]  /*2af0*/  @!PT LDS RZ, [RZ] ;  /* 0x00000000fffff984 */ /* 0x000fe20000000800 */
[----:B------:R2:W-:Y:S06]  /*2b00*/  MEMBAR.ALL.CTA ;  /* 0x0000000000007992 */ /* 0x0005ec0000008000 */
[----:B--2---:R-:W2:Y:S01]  /*2b10*/  FENCE.VIEW.ASYNC.S ;  /* 0x00000000000073c6 */ /* 0x004ea20000000000 */
[----:B------:R-:W-:Y:S01]  /*2b20*/  SEL R11, R11, RZ, P1 ;  /* 0x000000ff0b0b7207 */ /* 0x000fe20000800000 */
[----:B--2---:R2:W-:Y:S01]  /*2b30*/  SYNCS.ARRIVE.TRANS64.RED.A1T0 RZ, [R0+URZ], RZ ;  /* 0x000000ff00ff79a7 */ /* 0x0045e200081004ff */
[----:B-1----:R-:W-:-:S02]  /*2b40*/  LOP3.LUT P3, RZ, R6, 0x1, RZ, 0xc0, !PT ;  /* 0x0000000106ff7812 */ /* 0x002fc4000786c0ff */
[----:B------:R-:W-:-:S04]  /*2b50*/  SEL R5, RZ, 0x1, P1 ;  /* 0x00000001ff057807 */ /* 0x000fc80000800000 */
[----:B------:R-:W-:Y:S02]  /*2b60*/  LOP3.LUT R10, R10, R5, RZ, 0x3c, !PT ;  /* 0x000000050a0a7212 */ /* 0x000fe400078e3cff */
[----:B--2---:R-:W-:-:S04]  /*2b70*/  SEL R0, RZ, 0x1, P0 ;  /* 0x00000001ff007807 */ /* 0x004fc80000000000 */
[----:B------:R-:W-:Y:S01]  /*2b80*/  LOP3.LUT R9, R9, R0, RZ, 0x3c, !PT ;  /* 0x0000000009097212 */ /* 0x000fe200078e3cff */
[----:B------:R-:W-:Y:S06]  /*2b90*/  @P3 BRA `(.L_x_48) ;  /* 0xfffffffc002c3947 */ /* 0x000fec000383ffff */
[----:B------:R-:W-:Y:S01]  /*2ba0*/  ULEA UR5, UR6, UR37, 0x3 ;  /* 0x0000002506057291 */ /* 0x000fe2000f8e18ff */
[----:B------:R-:W-:-:S08]  /*2bb0*/  SHF.L.U32 R3, R12, 0x1f, RZ ;  /* 0x0000001f0c037819 */ /* 0x000fd000000006ff */
[----:B------:R-:W1:Y:S02]  /*2bc0*/  SYNCS.PHASECHK.TRANS64 P0, [UR5+0xc0], R3 ;  /* 0x0000c003ff0075a7 */ /* 0x000e640008001005 */
[----:B-1----:R-:W-:Y:S05]  /*2bd0*/  @P0 BRA `(.L_x_49) ;  /* 0x0000000000080947 */ /* 0x002fea0003800000 */
[----:B------:R-:W1:Y:S02]  /*2be0*/  SYNCS.PHASECHK.TRANS64.TRYWAIT P0, [UR5+0xc0], R3 ;  /* 0x0000c003ff0075a7 */ /* 0x000e640008001105 */
[----:B-1----:R-:W-:Y:S05]  /*2bf0*/  @!P0 BRA `(.L_x_50) ;  /* 0x0000004c00588947 */ /* 0x002fea0003800000 */
.L_x_49:
[----:B------:R-:W-:-:S04]  /*2c00*/  UIADD3 UR4, UPT, UPT, UR6, 0x1, URZ ;  /* 0x0000000106047890 */ /* 0x000fc8000fffe0ff */
[----:B------:R-:W-:-:S04]  /*2c10*/  UISETP.NE.AND UP0, UPT, UR4, 0x2, UPT ;  /* 0x000000020400788c */ /* 0x000fc8000bf05270 */
[----:B------:R-:W-:Y:S02]  /*2c20*/  USEL UR7, URZ, 0x1, UP0 ;  /* 0x00000001ff077887 */ /* 0x000fe40008000000 */
[----:B------:R-:W-:-:S04]  /*2c30*/  USEL UR4, UR4, URZ, UP0 ;  /* 0x000000ff04047287 */ /* 0x000fc80008000000 */
[----:B------:R-:W-:Y:S01]  /*2c40*/  ULEA UR4, UR4, UR37, 0x3 ;  /* 0x0000002504047291 */ /* 0x000fe2000f8e18ff */
[----:B-1----:R-:W-:-:S04]  /*2c50*/  LOP3.LUT R3, R12, UR7, RZ, 0x3c, !PT ;  /* 0x000000070c037c12 */ /* 0x002fc8000f8e3cff */
[----:B------:R-:W-:-:S04]  /*2c60*/  SHF.L.U32 R0, R3, 0x1f, RZ ;  /* 0x0000001f03007819 */ /* 0x000fc800000006ff */
[----:B------:R-:W1:Y:S02]  /*2c70*/  SYNCS.PHASECHK.TRANS64 P0, [UR4+0xc0], R0 ;  /* 0x0000c000ff0075a7 */ /* 0x000e640008001004 */
[----:B-1----:R-:W-:Y:S05]  /*2c80*/  @P0 EXIT ;  /* 0x000000000000094d */ /* 0x002fea0003800000 */
[----:B------:R-:W-:Y:S02]  /*2c90*/  SHF.L.U32 R3, R3, 0x1f, RZ ;  /* 0x0000001f03037819 */ /* 0x000fe400000006ff */
[----:B------:R-:W-:-:S07]  /*2ca0*/  MOV R0, UR4 ;  /* 0x0000000400007c02 */ /* 0x000fce0008000f00 */
.L_x_51:
[----:B-1----:R1:W2:Y:S02]  /*2cb0*/  SYNCS.PHASECHK.TRANS64.TRYWAIT P0, [R0+URZ+0xc0], R3 ;  /* 0x0000c003000075a7 */ /* 0x0022a400080011ff */
[----:B--2---:R-:W-:Y:S05]  /*2cc0*/  @!P0 NANOSLEEP.SYNCS 0x989680 ;  /* 0x009896800000895d */ /* 0x004fea0003900000 */
[----:B------:R-:W2:Y:S02]  /*2cd0*/  @!P0 SYNCS.PHASECHK.TRANS64 P0, [R0+URZ+0xc0], R3 ;  /* 0x0000c003000085a7 */ /* 0x000ea400080010ff */
[----:B--2---:R-:W-:Y:S05]  /*2ce0*/  @P0 EXIT ;  /* 0x000000000000094d */ /* 0x004fea0003800000 */
[----:B------:R-:W-:Y:S05]  /*2cf0*/  BRA `(.L_x_51) ;  /* 0xfffffffc00ec7947 */ /* 0x000fea000383ffff */
.L_x_44:
[----:B------:R-:W-:-:S09]  /*2d00*/  UISETP.NE.AND UP1, UPT, UR8, URZ, UPT ;  /* 0x000000ff0800728c */ /* 0x000fd2000bf25270 */
[----:B------:R-:W-:Y:S05]  /*2d10*/  BRA.U UP1, `(.L_x_52) ;  /* 0x0000000d01cc7547 */ /* 0x000fea000b800000 */
[----:B------:R-:W-:Y:S01]  /*2d20*/  UMOV UR4, 0x40 ;  /* 0x0000004000047882 */ /* 0x000fe20000000000 */
[----:B------:R-:W-:Y:S01]  /*2d30*/  NOP ;  /* 0x0000000000007918 */ /* 0x000fe20000000000 */
[----:B------:R-:W-:Y:S01]  /*2d40*/  ULEA UR4, UR37, UR4, 0x18 ;  /* 0x0000000425047291 */ /* 0x000fe2000f8ec0ff */
[----:B------:R-:W-:Y:S02]  /*2d50*/  UMOV UR5, 0x400 ;  /* 0x0000040000057882 */ /* 0x000fe40000000000 */
[----:B------:R-:W-:-:S06]  /*2d60*/  ULEA UR37, UR37, UR5, 0x18 ;  /* 0x0000000525257291 */ /* 0x000fcc000f8ec0ff */
[----:B------:R-:W1:Y:S02]  /*2d70*/  LDS.U8 R0, [UR4+0x1c] ;  /* 0x00001c04ff007984 */ /* 0x000e640008000000 */
[----:B-1----:R-:W-:-:S13]  /*2d80*/  ISETP.NE.AND P0, PT, R0, RZ, PT ;  /* 0x000000ff0000720c */ /* 0x002fda0003f05270 */
[----:B------:R-:W-:Y:S05]  /*2d90*/  @P0 BRA `(.L_x_53) ;  /* 0x0000000000580947 */ /* 0x000fea0003800000 */
[----:B------:R-:W-:-:S13]  /*2da0*/  ELECT P0, URZ, PT ;  /* 0x0000000000ff782f */ /* 0x000fda0003800000 */
[----:B------:R-:W-:Y:S05]  /*2db0*/  @!P0 BRA `(.L_x_54) ;  /* 0x0000000000608947 */ /* 0x000fea0003800000 */
[----:B------:R-:W-:Y:S01]  /*2dc0*/  UMOV UR5, 0x10 ;  /* 0x0000001000057882 */ /* 0x000fe20000000000 */
[----:B------:R-:W-:Y:S01]  /*2dd0*/  HFMA2 R0, -RZ, RZ, 0, 5.9604644775390625e-08 ;  /* 0x00000001ff007431 */ /* 0x000fe200000001ff */
[----:B------:R-:W-:-:S03]  /*2de0*/  MOV R2, 0xffff ;  /* 0x0000ffff00027802 */ /* 0x000fc60000000f00 */
[----:B------:R-:W-:Y:S04]  /*2df0*/  DEPBAR.LE SB1, 0x36 ;  /* 0x00009d800000791a */ /* 0x000fe80000000000 */
[----:B------:R-:W1:Y:S02]  /*2e00*/  UTCATOMSWS.FIND_AND_SET.ALIGN UP0, UR5, UR5 ;  /* 0x00000005000575e3 */ /* 0x000e640008000800 */
[----:B-1----:R-:W-:Y:S01]  /*2e10*/  MOV R3, UR5 ;  /* 0x0000000500037c02 */ /* 0x002fe20008000f00 */
[----:B------:R-:W-:Y:S06]  /*2e20*/  BRA.U UP0, `(.L_x_55) ;  /* 0x0000000100187547 */ /* 0x000fec000b800000 */
.L_x_56:
[----:B------:R-:W-:Y:S05]  /*2e30*/  NANOSLEEP 0x64 ;  /* 0x000000640000795d */ /* 0x000fea0003800000 */
[----:B------:R-:W-:-:S05]  /*2e40*/  UMOV UR5, 0x10 ;  /* 0x0000001000057882 */ /* 0x000fca0000000000 */
[----:B------:R-:W-:Y:S04]  /*2e50*/  DEPBAR.LE SB1, 0x36 ;  /* 0x00009d800000791a */ /* 0x000fe80000000000 */
[----:B------:R-:W1:Y:S02]  /*2e60*/  UTCATOMSWS.FIND_AND_SET.ALIGN UP0, UR5, UR5 ;  /* 0x00000005000575e3 */ /* 0x000e640008000800 */
[----:B-1----:R-:W-:Y:S01]  /*2e70*/  MOV R3, UR5 ;  /* 0x0000000500037c02 */ /* 0x002fe20008000f00 */
[----:B------:R-:W-:Y:S05]  /*2e80*/  BRA.U !UP0, `(.L_x_56) ;  /* 0xfffffffd08e87547 */ /* 0x000fea000b83ffff */
.L_x_55:
[-C--:B------:R-:W-:Y:S02]  /*2e90*/  SHF.L.U32 R2, R2, R3.reuse, RZ ;  /* 0x0000000302027219 */ /* 0x080fe400000006ff */
[----:B------:R-:W-:Y:S01]  /*2ea0*/  SHF.L.U32 R0, R0, R3, RZ ;  /* 0x0000000300007219 */ /* 0x000fe200000006ff */
[----:B------:R-:W-:Y:S02]  /*2eb0*/  IMAD.SHL.U32 R3, R3, 0x20, RZ ;  /* 0x0000002003037824 */ /* 0x000fe400078e00ff */
[----:B------:R1:W-:Y:S04]  /*2ec0*/  ATOMS.OR RZ, [UR4+0x14], R2 ;  /* 0x00001402ffff798c */ /* 0x0003e8000b000004 */
[----:B------:R1:W-:Y:S04]  /*2ed0*/  ATOMS.OR RZ, [UR4+0x18], R0 ;  /* 0x00001800ffff798c */ /* 0x0003e8000b000004 */
[----:B------:R1:W-:Y:S01]  /*2ee0*/  STS [UR37+0x160], R3 ;  /* 0x00016003ff007988 */ /* 0x0003e20008000825 */
[----:B------:R-:W-:Y:S05]  /*2ef0*/  BRA `(.L_x_54) ;  /* 0x0000000000107947 */ /* 0x000fea0003800000 */
.L_x_53:
[----:B------:R-:W-:Y:S02]  /*2f00*/  MOV R0, 0xffffffff ;  /* 0xffffffff00007802 */ /* 0x000fe40000000f00 */
[----:B------:R-:W-:-:S03]  /*2f10*/  MOV R2, 0x2f40 ;  /* 0x00002f4000027802 */ /* 0x000fc60000000f00 */
[----:B------:R1:W-:Y:S04]  /*2f20*/  STS [UR37+0x160], R0 ;  /* 0x00016000ff007988 */ /* 0x0003e80008000825 */
[----:B-1-3-5:R-:W-:Y:S05]  /*2f30*/  CALL.REL.NOINC `($__internal_1_$__cuda_sm10x_tcgen05_guardrail_trap_phase_invalid_during_alloc) ;  /* 0x0000005000147944 */ /* 0x02afea0003c00000 */
.L_x_54:
[----:B------:R-:W-:Y:S05]  /*2f40*/  WARPSYNC.ALL ;  /* 0x0000000000007948 */ /* 0x000fea0003800000 */
[----:B------:R-:W2:Y:S01]  /*2f50*/  S2UR UR5, SR_CgaCtaId ;  /* 0x00000000000579c3 */ /* 0x000ea20000008800 */
[----:B------:R-:W-:Y:S01]  /*2f60*/  UMOV UR4, 0x400 ;  /* 0x0000040000047882 */ /* 0x000fe20000000000 */
[----:B------:R-:W-:-:S06]  /*2f70*/  NOP ;  /* 0x0000000000007918 */ /* 0x000fcc0000000000 */
[----:B------:R-:W-:Y:S06]  /*2f80*/  BAR.ARV 0x6, 0xa0 ;  /* 0x0182800000007b1d */ /* 0x000fec0000002000 */
[----:B------:R-:W4:Y:S01]  /*2f90*/  LDCU UR7, c[0x0][0x38c] ;  /* 0x00007180ff0777ac */ /* 0x000f220008000800 */
[----:B------:R-:W-:Y:S01]  /*2fa0*/  IMAD.MOV.U32 R11, RZ, RZ, 0x1 ;  /* 0x00000001ff0b7424 */ /* 0x000fe200078e00ff */
[----:B------:R-:W-:Y:S01]  /*2fb0*/  CS2R R8, SRZ ;  /* 0x0000000000087805 */ /* 0x000fe2000001ff00 */
[----:B------:R-:W-:Y:S01]  /*2fc0*/  IMAD.MOV.U32 R10, RZ, RZ, RZ ;  /* 0x000000ffff0a7224 */ /* 0x000fe200078e00ff */
[----:B------:R-:W3:Y:S01]  /*2fd0*/  LDCU UR6, c[0x0][0x38c] ;  /* 0x00007180ff0677ac */ /* 0x000ee20008000800 */
[----:B------:R-:W-:Y:S01]  /*2fe0*/  UMOV UR15, URZ ;  /* 0x000000ff000f7c82 */ /* 0x000fe20008000000 */
[----:B------:R-:W-:Y:S01]  /*2ff0*/  UMOV UR14, URZ ;  /* 0x000000ff000e7c82 */ /* 0x000fe20008000000 */
[----:B--2---:R-:W-:Y:S01]  /*3000*/  ULEA UR5, UR5, UR4, 0x18 ;  /* 0x0000000405057291 */ /* 0x004fe2000f8ec0ff */
[----:B------:R-:W-:Y:S01]  /*3010*/  UMOV UR24, 0x0 ;  /* 0x0000000000187882 */ /* 0x000fe20000000000 */
[----:B------:R-:W-:-:S02]  /*3020*/  UMOV UR25, 0x4200010 ;  /* 0x0420001000197882 */ /* 0x000fc40000000000 */
[----:B------:R-:W-:Y:S02]  /*3030*/  UIADD3 UR10, UPT, UPT, UR5, 0x4400, URZ ;  /* 0x00004400050a7890 */ /* 0x000fe4000fffe0ff */
[----:B------:R-:W-:Y:S02]  /*3040*/  UIADD3 UR11, UPT, UPT, UR5, 0x14400, URZ ;  /* 0x00014400050b7890 */ /* 0x000fe4000fffe0ff */
[----:B----4-:R-:W-:Y:S01]  /*3050*/  UIADD3 UR7, UPT, UPT, UR7, 0x7f, URZ ;  /* 0x0000007f07077890 */ /* 0x010fe2000fffe0ff */
[----:B-1----:R-:W1:Y:S01]  /*3060*/  LDS R0, [UR5+0x160] ;  /* 0x00016005ff007984 */ /* 0x002e620008000800 */
[----:B------:R-:W-:Y:S02]  /*3070*/  USHF.R.U32.HI UR10, URZ, 0x4, UR10 ;  /* 0x00000004ff0a7899 */ /* 0x000fe4000801160a */
[----:B------:R-:W-:Y:S02]  /*3080*/  USHF.R.S32.HI UR4, URZ, 0x1f, UR7 ;  /* 0x0000001fff047899 */ /* 0x000fe40008011407 */
[----:B------:R-:W-:-:S02]  /*3090*/  USHF.R.U32.HI UR11, URZ, 0x4, UR11 ;  /* 0x00000004ff0b7899 */ /* 0x000fc4000801160b */
[----:B------:R-:W-:Y:S02]  /*30a0*/  ULEA.HI UR4, UR4, UR7, URZ, 0x7 ;  /* 0x0000000704047291 */ /* 0x000fe4000f8f38ff */
[----:B------:R-:W-:Y:S02]  /*30b0*/  ULOP3.LUT UR10, UR10, 0x3fff, URZ, 0xc0, !UPT ;  /* 0x00003fff0a0a7892 */ /* 0x000fe4000f8ec0ff */
[----:B------:R-:W-:Y:S02]  /*30c0*/  USHF.R.S32.HI UR4, URZ, 0x7, UR4 ;  /* 0x00000007ff047899 */ /* 0x000fe40008011404 */
[----:B------:R-:W-:Y:S02]  /*30d0*/  ULOP3.LUT UR11, UR11, 0x3fff, URZ, 0xc0, !UPT ;  /* 0x00003fff0b0b7892 */ /* 0x000fe4000f8ec0ff */
[----:B------:R-:W-:Y:S01]  /*30e0*/  UISETP.LT.AND UP0, UPT, UR4, 0x1, UPT ;  /* 0x000000010400788c */ /* 0x000fe2000bf01270 */
[----:B------:R-:W-:Y:S01]  /*30f0*/  UMOV UR22, 0x0 ;  /* 0x0000000000167882 */ /* 0x000fe20000000000 */
[----:B------:R-:W-:-:S02]  /*3100*/  UMOV UR23, 0x4200010 ;  /* 0x0420001000177882 */ /* 0x000fc40000000000 */
[----:B------:R-:W-:Y:S02]  /*3110*/  USEL UR9, UR4, 0x1, !UP0 ;  /* 0x0000000104097887 */ /* 0x000fe4000c000000 */
[----:B------:R-:W-:Y:S02]  /*3120*/  ULOP3.LUT UR10, UR10, 0x10000, URZ, 0xfc, !UPT ;  /* 0x000100000a0a7892 */ /* 0x000fe4000f8efcff */
[----:B------:R-:W-:Y:S02]  /*3130*/  ULOP3.LUT UR11, UR11, 0x10000, URZ, 0xfc, !UPT ;  /* 0x000100000b0b7892 */ /* 0x000fe4000f8efcff */
[----:B------:R-:W-:Y:S02]  /*3140*/  UIADD3 UR9, UPT, UPT, -UR9, URZ, URZ ;  /* 0x000000ff09097290 */ /* 0x000fe4000fffe1ff */
[----:B---3--:R-:W-:Y:S01]  /*3150*/  UISETP.GE.AND UP3, UPT, UR6, 0x1, UPT ;  /* 0x000000010600788c */ /* 0x008fe2000bf66270 */
[----:B------:R-:W-:Y:S01]  /*3160*/  UMOV UR20, 0x0 ;  /* 0x0000000000147882 */ /* 0x000fe20000000000 */
[----:B------:R-:W-:Y:S01]  /*3170*/  UMOV UR21, 0x4200010 ;  /* 0x0420001000157882 */ /* 0x000fe20000000000 */
[----:B------:R-:W-:Y:S01]  /*3180*/  UMOV UR18, 0x0 ;  /* 0x0000000000127882 */ /* 0x000fe20000000000 */
[----:B------:R-:W-:Y:S01]  /*3190*/  UMOV UR19, 0x4200010 ;  /* 0x0420001000137882 */ /* 0x000fe20000000000 */
[----:B-1----:R-:W-:-:S15]  /*31a0*/  R2UR UR16, R0 ;  /* 0x00000000001072ca */ /* 0x002fde00000e0000 */
.L_x_63:
[----:B------:R-:W-:Y:S02]  /*31b0*/  LEA R0, R10, UR5, 0x3 ;  /* 0x000000050a007c11 */ /* 0x000fe4000f8e18ff */
[----:B------:R-:W-:Y:S02]  /*31c0*/  SHF.L.U32 R5, R9, 0x1f, RZ ;  /* 0x0000001f09057819 */ /* 0x000fe400000006ff */
[----:B------:R-:W-:Y:S01]  /*31d0*/  PLOP3.LUT P0, PT, PT, PT, UP3, 0x80, 0x8 ;  /* 0x000000000008781c */ /* 0x000fe20003f0f038 */
[----:B------:R-:W-:Y:S01]  /*31e0*/  VIADD R3, R0, 0xc0 ;  /* 0x000000c000037836 */ /* 0x000fe20000000000 */
[----:B-1----:R-:W1:Y:S02]  /*31f0*/  SYNCS.PHASECHK.TRANS64.TRYWAIT P1, [R0+URZ+0xb0], R5 ;  /* 0x0000b005000075a7 */ /* 0x002e6400080211ff */
[----:B-1-3--:R-:W-:Y:S09]  /*3200*/  @!P1 BRA `(.L_x_57) ;  /* 0x0000004400ec9947 */ /* 0x00aff20003800000 */
.L_x_132:
[----:B------:R-:W-:Y:S01]  /*3210*/  LEA R4, R10, UR5, 0x4 ;  /* 0x000000050a047c11 */ /* 0x000fe2000f8e20ff */
[----:B------:R-:W-:Y:S01]  /*3220*/  @UP3 ULEA UR6, UR14, UR5, 0x3 ;  /* 0x000000050e063291 */ /* 0x000fe2000f8e18ff */
[----:B------:R-:W-:Y:S01]  /*3230*/  PLOP3.LUT P2, PT, PT, PT, PT, 0x80, 0x8 ;  /* 0x000000000008781c */ /* 0x000fe20003f4f070 */
[----:B------:R-:W-:Y:S01]  /*3240*/  ULEA UR7, UR15, UR5, 0x3 ;  /* 0x000000050f077291 */ /* 0x000fe2000f8e18ff */
[----:B------:R-:W-:Y:S02]  /*3250*/  PRMT R3, RZ, 0x654, R3 ;  /* 0x00000654ff037816 */ /* 0x000fe40000000003 */
[----:B-1----:R-:W1:Y:S01]  /*3260*/  LDS.128 R4, [R4+0x140] ;  /* 0x0001400004047984 */ /* 0x002e620000000c00 */
[----:B------:R-:W-:Y:S02]  /*3270*/  @P0 SHF.L.U32 R2, R8, 0x1f, RZ ;  /* 0x0000001f08020819 */ /* 0x000fe400000006ff */
[----:B------:R-:W-:Y:S01]  /*3280*/  SHF.L.U32 R0, R11, 0x1f, RZ ;  /* 0x0000001f0b007819 */ /* 0x000fe200000006ff */
[----:B------:R-:W-:Y:S01]  /*3290*/  @!PT LDS RZ, [RZ] ;  /* 0x00000000fffff984 */ /* 0x000fe20000000800 */
[----:B------:R-:W-:Y:S01]  /*32a0*/  @!PT LDS RZ, [RZ] ;  /* 0x00000000fffff984 */ /* 0x000fe20000000800 */
[----:B------:R-:W-:Y:S01]  /*32b0*/  @!PT LDS RZ, [RZ] ;  /* 0x00000000fffff984 */ /* 0x000fe20000000800 */
[----:B------:R-:W-:Y:S01]  /*32c0*/  @!PT LDS RZ, [RZ] ;  /* 0x00000000fffff984 */ /* 0x000fe20000000800 */
[----:B------:R2:W-:Y:S06]  /*32d0*/  MEMBAR.ALL.CTA ;  /* 0x0000000000007992 */ /* 0x0005ec0000008000 */
[----:B--2---:R-:W2:Y:S02]  /*32e0*/  FENCE.VIEW.ASYNC.S ;  /* 0x00000000000073c6 */ /* 0x004ea40000000000 */
[----:B--2---:R2:W-:Y:S01]  /*32f0*/  SYNCS.ARRIVE.TRANS64.RED.A1T0 RZ, [R3+URZ], RZ ;  /* 0x000000ff03ff79a7 */ /* 0x0045e200081004ff */
[----:B------:R2:W3:Y:S01]  /*3300*/  @P0 SYNCS.PHASECHK.TRANS64.TRYWAIT P2, [UR6], R2 ;  /* 0x00000002ff0005a7 */ /* 0x0004e20008041106 */
[----:B------:R-:W-:Y:S01]  /*3310*/  ULEA.HI UR6, UR15, UR15, URZ, 0x1 ;  /* 0x0000000f0f067291 */ /* 0x000fe2000f8f08ff */
[----:B-1----:R-:W-:-:S03]  /*3320*/  LOP3.LUT P1, RZ, R6, 0x1, RZ, 0xc0, !PT ;  /* 0x0000000106ff7812 */ /* 0x002fc6000782c0ff */
[----:B------:R-:W-:Y:S02]  /*3330*/  USHF.L.U32 UR8, UR6, 0x6, URZ ;  /* 0x0000000606087899 */ /* 0x000fe400080006ff */
[----:B------:R-:W-:Y:S02]  /*3340*/  ULOP3.LUT UR6, UR6, 0xffe, URZ, 0xc0, !UPT ;  /* 0x00000ffe06067892 */ /* 0x000fe4000f8ec0ff */
[----:B------:R-:W-:Y:S02]  /*3350*/  ULOP3.LUT UR8, UR8, 0xffffff80, URZ, 0xc0, !UPT ;  /* 0xffffff8008087892 */ /* 0x000fe4000f8ec0ff */
[----:B------:R-:W-:Y:S02]  /*3360*/  UIADD3 UR6, UPT, UPT, -UR6, UR15, URZ ;  /* 0x0000000f06067290 */ /* 0x000fe4000fffe1ff */
[----:B------:R-:W-:Y:S01]  /*3370*/  UIADD3 UR8, UPT, UPT, UR16, UR8, URZ ;  /* 0x0000000810087290 */ /* 0x000fe2000fffe0ff */
[----:B------:R-:W1:Y:S03]  /*3380*/  SYNCS.PHASECHK.TRANS64.TRYWAIT P0, [UR7+0xf0], R0 ;  /* 0x0000f000ff0075a7 */ /* 0x000e660008001107 */
[----:B------:R-:W-:Y:S01]  /*3390*/  ULEA UR8, UR6, UR8, 0x14 ;  /* 0x0000000806087291 */ /* 0x000fe2000f8ea0ff */
[----:B-123--:R-:W-:Y:S11]  /*33a0*/  @!P0 BRA `(.L_x_58) ;  /* 0x0000004400988947 */ /* 0x00eff60003800000 */
.L_x_134:
[----:B------:R-:W-:Y:S01]  /*33b0*/  IADD3 R10, PT, PT, R10, 0x1, RZ ;  /* 0x000000010a0a7810 */ /* 0x000fe20007ffe0ff */
[----:B------:R-:W-:Y:S06]  /*33c0*/  BRA.U !UP3, `(.L_x_59) ;  /* 0x000000010bc07547 */ /* 0x000fec000b800000 */
[----:B------:R-:W-:Y:S01]  /*33d0*/  UPLOP3.LUT UP4, UPT, UPT, UPT, UPT, 0x40, 0x4 ;  /* 0x000000000004789c */ /* 0x000fe20003f8e870 */
[----:B------:R-:W-:Y:S01]  /*33e0*/  UMOV UR13, UR9 ;  /* 0x00000009000d7c82 */ /* 0x000fe20008000000 */
[----:B------:R-:W-:Y:S01]  /*33f0*/  UMOV UR12, UR4 ;  /* 0x00000004000c7c82 */ /* 0x000fe20008000000 */
[----:B------:R-:W-:-:S08]  /*3400*/  UMOV UR17, UR14 ;  /* 0x0000000e00117c82 */ /* 0x000fd00008000000 */
.L_x_62:
[----:B------:R-:W-:Y:S02]  /*3410*/  UIADD3 UR13, UPT, UPT, UR13, 0x1, URZ ;  /* 0x000000010d0d7890 */ /* 0x000fe4000fffe0ff */
[----:B--2---:R-:W-:Y:S02]  /*3420*/  ULEA UR6, UR17, UR5, 0x3 ;  /* 0x0000000511067291 */ /* 0x004fe4000f8e18ff */
[----:B------:R-:W-:Y:S01]  /*3430*/  UISETP.NE.AND UP0, UPT, UR13, URZ, UPT ;  /* 0x000000ff0d00728c */ /* 0x000fe2000bf05270 */
[----:B---3--:R-:W-:Y:S10]  /*3440*/  @P2 BRA `(.L_x_60) ;  /* 0x00000000000c2947 */ /* 0x008ff40003800000 */
[----:B-1----:R-:W-:Y:S04]  /*3450*/  SHF.L.U32 R3, R8, 0x1f, RZ ;  /* 0x0000001f08037819 */ /* 0x002fe800000006ff */
[----:B------:R-:W1:Y:S02]  /*3460*/  SYNCS.PHASECHK.TRANS64.TRYWAIT P0, [UR6], R3 ;  /* 0x00000003ff0075a7 */ /* 0x000e640008001106 */
[----:B-1----:R-:W-:Y:S05]  /*3470*/  @!P0 BRA `(.L_x_61) ;  /* 0x00000044007c8947 */ /* 0x002fea0003800000 */
.L_x_60:
[----:B------:R-:W-:Y:S01]  /*3480*/  UISETP.NE.AND UP1, UPT, UR12, 0x1, UPT ;  /* 0x000000010c00788c */ /* 0x000fe2000bf25270 */
[----:B------:R-:W-:Y:S01]  /*3490*/  PLOP3.LUT P2, PT, PT, PT, PT, 0x80, 0x8 ;  /* 0x000000000008781c */ /* 0x000fe20003f4f070 */
[----:B------:R-:W-:Y:S02]  /*34a0*/  UIADD3 UR14, UPT, UPT, UR17, 0x1, URZ ;  /* 0x00000001110e7890 */ /* 0x000fe4000fffe0ff */
[----:B------:R-:W-:Y:S02]  /*34b0*/  ULEA UR28, UR17, UR11, 0xa ;  /* 0x0000000b111c7291 */ /* 0x000fe4000f8e50ff */
[----:B------:R-:W-:Y:S01]  /*34c0*/  UISETP.NE.AND UP2, UPT, UR14, 0x8, UPT ;  /* 0x000000080e00788c */ /* 0x000fe2000bf45270 */
[----:B------:R-:W-:Y:S01]  /*34d0*/  PLOP3.LUT P0, PT, PT, PT, UP1, 0x80, 0x8 ;  /* 0x000000000008781c */ /* 0x000fe20003f0f018 */
[----:B------:R-:W-:Y:S02]  /*34e0*/  UIADD3 UR40, UPT, UPT, UR28, 0x2, URZ ;  /* 0x000000021c287890 */ /* 0x000fe4000fffe0ff */
[----:B------:R-:W-:Y:S02]  /*34f0*/  USEL UR27, URZ, 0x1, UP2 ;  /* 0x00000001ff1b7887 */ /* 0x000fe40009000000 */
[----:B------:R-:W-:Y:S02]  /*3500*/  USEL UR14, UR14, URZ, UP2 ;  /* 0x000000ff0e0e7287 */ /* 0x000fe40009000000 */
[----:B------:R-:W-:Y:S02]  /*3510*/  UIADD3 UR36, UPT, UPT, UR28, 0x4, URZ ;  /* 0x000000041c247890 */ /* 0x000fe4000fffe0ff */
[----:B------:R-:W-:Y:S01]  /*3520*/  @UP1 ULEA UR26, UR14, UR5, 0x3 ;  /* 0x000000050e1a1291 */ /* 0x000fe2000f8e18ff */
[----:B------:R-:W-:Y:S01]  /*3530*/  LOP3.LUT R8, R8, UR27, RZ, 0x3c, !PT ;  /* 0x0000001b08087c12 */ /* 0x000fe2000f8e3cff */
[----:B------:R-:W-:Y:S02]  /*3540*/  UIADD3 UR32, UPT, UPT, UR28, 0x6, URZ ;  /* 0x000000061c207890 */ /* 0x000fe4000fffe0ff */
[----:B------:R-:W-:Y:S01]  /*3550*/  UIADD3 UR6, UPT, UPT, UR6, 0x40, URZ ;  /* 0x0000004006067890 */ /* 0x000fe2000fffe0ff */
[----:B-1----:R-:W-:Y:S01]  /*3560*/  @P0 SHF.L.U32 R0, R8, 0x1f, RZ ;  /* 0x0000001f08000819 */ /* 0x002fe200000006ff */
[----:B------:R-:W-:Y:S01]  /*3570*/  UIADD3 UR12, UPT, UPT, UR12, -0x1, URZ ;  /* 0xffffffff0c0c7890 */ /* 0x000fe2000fffe0ff */
[----:B------:R-:W-:Y:S02]  /*3580*/  UMOV UR29, 0x40004040 ;  /* 0x40004040001d7882 */ /* 0x000fe40000000000 */
[----:B------:R2:W3:Y:S01]  /*3590*/  @P0 SYNCS.PHASECHK.TRANS64.TRYWAIT P2, [UR26], R0 ;  /* 0x00000000ff0005a7 */ /* 0x0004e2000804111a */
[----:B------:R-:W-:Y:S01]  /*35a0*/  ULEA UR26, UR17, UR10, 0x9 ;  /* 0x0000000a111a7291 */ /* 0x000fe2000f8e48ff */
[----:B------:R-:W-:Y:S01]  /*35b0*/  UMOV UR27, 0x40004040 ;  /* 0x40004040001b7882 */ /* 0x000fe20000000000 */
[----:B------:R-:W-:Y:S02]  /*35c0*/  UMOV UR41, 0x40004040 ;  /* 0x4000404000297882 */ /* 0x000fe40000000000 */
[----:B------:R-:W-:Y:S02]  /*35d0*/  UIADD3 UR38, UPT, UPT, UR26, 0x2, URZ ;  /* 0x000000021a267890 */ /* 0x000fe4000fffe0ff */
[----:B------:R-:W-:Y:S02]  /*35e0*/  UIADD3 UR34, UPT, UPT, UR26, 0x4, URZ ;  /* 0x000000041a227890 */ /* 0x000fe4000fffe0ff */
[----:B------:R-:W-:Y:S01]  /*35f0*/  UIADD3 UR30, UPT, UPT, UR26, 0x6, URZ ;  /* 0x000000061a1e7890 */ /* 0x000fe2000fffe0ff */
[----:B------:R2:W-:Y:S01]  /*3600*/  UTCQMMA gdesc[UR26], gdesc[UR28], tmem[UR8], tmem[UR24], idesc[UR25], UP4 ;  /* 0x00ff181c1a0075ea */ /* 0x0005e2000a000308 */
[----:B------:R-:W-:Y:S01]  /*3610*/  UPLOP3.LUT UP4, UPT, UPT, UPT, UPT, 0x80, 0x8 ;  /* 0x000000000008789c */ /* 0x000fe20003f8f070 */
[----:B------:R-:W-:Y:S01]  /*3620*/  UMOV UR39, 0x40004040 ;  /* 0x4000404000277882 */ /* 0x000fe20000000000 */
[----:B------:R-:W-:Y:S01]  /*3630*/  UMOV UR37, 0x40004040 ;  /* 0x4000404000257882 */ /* 0x000fe20000000000 */
[----:B------:R2:W-:Y:S01]  /*3640*/  UTCQMMA gdesc[UR38], gdesc[UR40], tmem[UR8], tmem[UR22], idesc[UR23], UPT ;  /* 0x00ff1628260075ea */ /* 0x0005e2000b800308 */
[----:B------:R-:W-:Y:S01]  /*3650*/  UMOV UR35, 0x40004040 ;  /* 0x4000404000237882 */ /* 0x000fe20000000000 */
[----:B------:R-:W-:Y:S01]  /*3660*/  UMOV UR33, 0x40004040 ;  /* 0x4000404000217882 */ /* 0x000fe20000000000 */
[----:B------:R-:W-:Y:S01]  /*3670*/  UMOV UR31, 0x40004040 ;  /* 0x40004040001f7882 */ /* 0x000fe20000000000 */
[----:B------:R2:W-:Y:S01]  /*3680*/  UTCQMMA gdesc[UR34], gdesc[UR36], tmem[UR8], tmem[UR20], idesc[UR21], UPT ;  /* 0x00ff1424220075ea */ /* 0x0005e2000b800308 */
[----:B------:R2:W-:Y:S01]  /*3690*/  UTCQMMA gdesc[UR30], gdesc[UR32], tmem[UR8], tmem[UR18], idesc[UR19], UPT ;  /* 0x00ff12201e0075ea */ /* 0x0005e2000b800308 */
[----:B------:R2:W-:Y:S01]  /*36a0*/  UTCBAR [UR6], URZ ;  /* 0x000000ff060073e9 */ /* 0x0005e200080000ff */
[----:B------:R-:W-:Y:S01]  /*36b0*/  UMOV UR17, UR14 ;  /* 0x0000000e00117c82 */ /* 0x000fe20008000000 */
[----:B------:R-:W-:Y:S05]  /*36c0*/  BRA.U UP0, `(.L_x_62) ;  /* 0xfffffffd00507547 */ /* 0x000fea000b83ffff */
.L_x_59:
[----:B------:R-:W-:Y:S01]  /*36d0*/  UIADD3 UR15, UPT, UPT, UR15, 0x1, URZ ;  /* 0x000000010f0f7890 */ /* 0x000fe2000fffe0ff */
[C---:B------:R-:W-:Y:S01]  /*36e0*/  ISETP.NE.AND P0, PT, R10.reuse, 0x2, PT ;  /* 0x000000020a00780c */ /* 0x040fe20003f05270 */
[----:B------:R-:W-:Y:S02]  /*36f0*/  UIADD3 UR7, UPT, UPT, UR7, 0xd0, URZ ;  /* 0x000000d007077890 */ /* 0x000fe4000fffe0ff */
[----:B------:R-:W-:Y:S01]  /*3700*/  UISETP.NE.AND UP0, UPT, UR15, 0x4, UPT ;  /* 0x000000040f00788c */ /* 0x000fe2000bf05270 */
[----:B-12---:R-:W-:Y:S02]  /*3710*/  SEL R0, RZ, 0x1, P0 ;  /* 0x00000001ff007807 */ /* 0x006fe40000000000 */
[----:B------:R-:W-:Y:S01]  /*3720*/  SEL R10, R10, RZ, P0 ;  /* 0x000000ff0a0a7207 */ /* 0x000fe20000000000 */
[----:B------:R-:W-:Y:S01]  /*3730*/  USEL UR6, URZ, 0x1, UP0 ;  /* 0x00000001ff067887 */ /* 0x000fe20008000000 */
[----:B------:R-:W-:Y:S01]  /*3740*/  LOP3.LUT R9, R9, R0, RZ, 0x3c, !PT ;  /* 0x0000000009097212 */ /* 0x000fe200078e3cff */
[----:B------:R-:W-:Y:S01]  /*3750*/  USEL UR15, UR15, URZ, UP0 ;  /* 0x000000ff0f0f7287 */ /* 0x000fe20008000000 */
[----:B------:R1:W-:Y:S03]  /*3760*/  UTCBAR [UR7], URZ ;  /* 0x000000ff070073e9 */ /* 0x0003e600080000ff */
[----:B------:R-:W-:Y:S01]  /*3770*/  LOP3.LUT R11, R11, UR6, RZ, 0x3c, !PT ;  /* 0x000000060b0b7c12 */ /* 0x000fe2000f8e3cff */
[----:B------:R-:W-:Y:S07]  /*3780*/  @P1 BRA `(.L_x_63) ;  /* 0xfffffff800881947 */ /* 0x000fee000383ffff */
[----:B------:R-:W2:Y:S01]  /*3790*/  S2UR UR4, SR_CgaCtaId ;  /* 0x00000000000479c3 */ /* 0x000ea20000008800 */
[----:B------:R-:W-:Y:S01]  /*37a0*/  ELECT P0, URZ, PT ;  /* 0x0000000000ff782f */ /* 0x000fe20003800000 */
[----:B------:R-:W-:Y:S01]  /*37b0*/  IMAD.MOV.U32 R0, RZ, RZ, 0x1 ;  /* 0x00000001ff007424 */ /* 0x000fe200078e00ff */
[----:B------:R-:W-:Y:S01]  /*37c0*/  UIADD3 UR5, UPT, UPT, UR5, 0xf0, URZ ;  /* 0x000000f005057890 */ /* 0x000fe2000fffe0ff */
[----:B------:R-:W-:Y:S01]  /*37d0*/  SHF.L.U32 R3, R11, 0x1f, RZ ;  /* 0x0000001f0b037819 */ /* 0x000fe200000006ff */
[----:B------:R-:W-:-:S03]  /*37e0*/  UMOV UR6, 0x40 ;  /* 0x0000004000067882 */ /* 0x000fc60000000000 */
[----:B------:R-:W-:Y:S01]  /*37f0*/  UVIRTCOUNT.DEALLOC.SMPOOL 0x80 ;  /* 0x000000800000784c */ /* 0x000fe20000000000 */
[----:B--2---:R-:W-:Y:S02]  /*3800*/  ULEA UR4, UR4, UR6, 0x18 ;  /* 0x0000000604047291 */ /* 0x004fe4000f8ec0ff */
[----:B------:R-:W-:-:S07]  /*3810*/  ULEA UR6, UR15, UR5, 0x3 ;  /* 0x000000050f067291 */ /* 0x000fce000f8e18ff */
[----:B------:R2:W-:Y:S02]  /*3820*/  @P0 STS.U8 [UR4+0x1c], R0 ;  /* 0x00001c00ff000988 */ /* 0x0005e40008000004 */
[----:B------:R-:W4:Y:S02]  /*3830*/  SYNCS.PHASECHK.TRANS64.TRYWAIT P0, [UR6], R3 ;  /* 0x00000003ff0075a7 */ /* 0x000f240008001106 */
[----:B--2-4-:R-:W-:Y:S05]  /*3840*/  @!P0 BRA `(.L_x_64) ;  /* 0x0000004000a08947 */ /* 0x014fea0003800000 */
.L_x_137:
[----:B-1----:R-:W-:-:S04]  /*3850*/  UIADD3 UR7, UPT, UPT, UR15, 0x1, URZ ;  /* 0x000000010f077890 */ /* 0x002fc8000fffe0ff */
[----:B------:R-:W-:-:S04]  /*3860*/  UISETP.NE.AND UP0, UPT, UR7, 0x4, UPT ;  /* 0x000000040700788c */ /* 0x000fc8000bf05270 */
[----:B------:R-:W-:Y:S02]  /*3870*/  USEL UR8, URZ, 0x1, UP0 ;  /* 0x00000001ff087887 */ /* 0x000fe40008000000 */
[----:B------:R-:W-:-:S04]  /*3880*/  USEL UR7, UR7, URZ, UP0 ;  /* 0x000000ff07077287 */ /* 0x000fc80008000000 */
[----:B------:R-:W-:Y:S01]  /*3890*/  ULEA UR6, UR7, UR5, 0x3 ;  /* 0x0000000507067291 */ /* 0x000fe2000f8e18ff */
[----:B------:R-:W-:-:S04]  /*38a0*/  LOP3.LUT R2, R11, UR8, RZ, 0x3c, !PT ;  /* 0x000000080b027c12 */ /* 0x000fc8000f8e3cff */
[----:B--2---:R-:W-:-:S04]  /*38b0*/  SHF.L.U32 R3, R2, 0x1f, RZ ;  /* 0x0000001f02037819 */ /* 0x004fc800000006ff */
[----:B------:R-:W1:Y:S02]  /*38c0*/  SYNCS.PHASECHK.TRANS64.TRYWAIT P0, [UR6], R3 ;  /* 0x00000003ff0075a7 */ /* 0x000e640008001106 */
[----:B-1----:R-:W-:Y:S05]  /*38d0*/  @!P0 BRA `(.L_x_65) ;  /* 0x0000004000948947 */ /* 0x002fea0003800000 */
.L_x_139:
        /* <DEDUP_REMOVED lines=9> */
.L_x_141:
[----:B------:R-:W-:-:S04]  /*3970*/  UIADD3 UR7, UPT, UPT, UR7, 0x1, URZ ;  /* 0x0000000107077890 */ /* 0x000fc8000fffe0ff */
[----:B------:R-:W-:-:S04]  /*3980*/  UISETP.NE.AND UP0, UPT, UR7, 0x4, UPT ;  /* 0x000000040700788c */ /* 0x000fc8000bf05270 */
[----:B------:R-:W-:Y:S02]  /*3990*/  USEL UR6, URZ, 0x1, UP0 ;  /* 0x00000001ff067887 */ /* 0x000fe40008000000 */
[----:B------:R-:W-:-:S04]  /*39a0*/  USEL UR7, UR7, URZ, UP0 ;  /* 0x000000ff07077287 */ /* 0x000fc80008000000 */
[----:B------:R-:W-:Y:S01]  /*39b0*/  ULEA UR7, UR7, UR5, 0x3 ;  /* 0x0000000507077291 */ /* 0x000fe2000f8e18ff */
[----:B-1----:R-:W-:-:S04]  /*39c0*/  LOP3.LUT R3, R2, UR6, RZ, 0x3c, !PT ;  /* 0x0000000602037c12 */ /* 0x002fc8000f8e3cff */
[----:B------:R-:W-:-:S04]  /*39d0*/  SHF.L.U32 R3, R3, 0x1f, RZ ;  /* 0x0000001f03037819 */ /* 0x000fc800000006ff */
[----:B------:R-:W1:Y:S02]  /*39e0*/  SYNCS.PHASECHK.TRANS64.TRYWAIT P0, [UR7], R3 ;  /* 0x00000003ff0075a7 */ /* 0x000e640008001107 */
[----:B-1----:R-:W-:Y:S05]  /*39f0*/  @!P0 BRA `(.L_x_67) ;  /* 0x00000040007c8947 */ /* 0x002fea0003800000 */
.L_x_143:
[----:B------:R-:W-:Y:S01]  /*3a00*/  NOP ;  /* 0x0000000000007918 */ /* 0x000fe20000000000 */
[----:B-1----:R-:W1:Y:S01]  /*3a10*/  LDS R0, [UR4+0x14] ;  /* 0x00001404ff007984 */ /* 0x002e620008000800 */
[----:B------:R-:W-:Y:S01]  /*3a20*/  ULOP3.LUT UR6, UR16, 0xffff, URZ, 0xc0, !UPT ;  /* 0x0000ffff10067892 */ /* 0x000fe2000f8ec0ff */
[----:B------:R-:W-:Y:S01]  /*3a30*/  UMOV UR8, 0xffff ;  /* 0x0000ffff00087882 */ /* 0x000fe20000000000 */
[----:B------:R-:W-:Y:S02]  /*3a40*/  UMOV UR5, 0x1 ;  /* 0x0000000100057882 */ /* 0x000fe40000000000 */
[----:B------:R-:W-:-:S04]  /*3a50*/  USHF.R.U32.HI UR6, URZ, 0x5, UR6 ;  /* 0x00000005ff067899 */ /* 0x000fc80008011606 */
[----:B------:R-:W-:Y:S02]  /*3a60*/  USHF.L.U32 UR8, UR8, UR6, URZ ;  /* 0x0000000608087299 */ /* 0x000fe400080006ff */
[----:B------:R-:W-:-:S04]  /*3a70*/  USHF.L.U32 UR5, UR5, UR6, URZ ;  /* 0x0000000605057299 */ /* 0x000fc800080006ff */
[----:B-1----:R-:W-:-:S04]  /*3a80*/  LOP3.LUT R0, R0, UR8, RZ, 0xc0, !PT ;  /* 0x0000000800007c12 */ /* 0x002fc8000f8ec0ff */
[----:B------:R-:W-:-:S13]  /*3a90*/  ISETP.NE.AND P0, PT, R0, UR8, PT ;  /* 0x0000000800007c0c */ /* 0x000fda000bf05270 */
[----:B------:R-:W-:Y:S05]  /*3aa0*/  @P0 BRA `(.L_x_68) ;  /* 0x0000000000580947 */ /* 0x000fea0003800000 */
[----:B------:R-:W1:Y:S02]  /*3ab0*/  LDS R0, [UR4+0x18] ;  /* 0x00001804ff007984 */ /* 0x000e640008000800 */
[----:B-1----:R-:W-:-:S04]  /*3ac0*/  LOP3.LUT R0, R0, UR5, RZ, 0xc0, !PT ;  /* 0x0000000500007c12 */ /* 0x002fc8000f8ec0ff */
[----:B------:R-:W-:-:S13]  /*3ad0*/  ISETP.NE.AND P0, PT, R0, UR5, PT ;  /* 0x0000000500007c0c */ /* 0x000fda000bf05270 */
[----:B------:R-:W-:Y:S05]  /*3ae0*/  @P0 BRA `(.L_x_69) ;  /* 0x00000000003c0947 */ /* 0x000fea0003800000 */
[----:B------:R-:W1:Y:S01]  /*3af0*/  S2R R2, SR_LANEID ;  /* 0x0000000000027919 */ /* 0x000e620000000000 */
[----:B------:R-:W-:Y:S01]  /*3b00*/  ULOP3.LUT UR8, URZ, UR8, URZ, 0x33, !UPT ;  /* 0x00000008ff087292 */ /* 0x000fe2000f8e33ff */
[----:B------:R-:W-:Y:S01]  /*3b10*/  LOP3.LUT R4, RZ, UR5, RZ, 0x33, !PT ;  /* 0x00000005ff047c12 */ /* 0x000fe2000f8e33ff */
[----:B------:R-:W-:Y:S02]  /*3b20*/  VOTEU.ANY UR7, UPT, PT ;  /* 0x0000000000077886 */ /* 0x000fe400038e0100 */
[----:B------:R-:W-:Y:S01]  /*3b30*/  UFLO.U32 UR7, UR7 ;  /* 0x00000007000772bd */ /* 0x000fe200080e0000 */
[----:B------:R-:W2:Y:S01]  /*3b40*/  REDUX UR5, R4 ;  /* 0x00000000040573c4 */ /* 0x000ea20000000000 */
[----:B------:R-:W-:-:S06]  /*3b50*/  IMAD.U32 R0, RZ, RZ, UR8 ;  /* 0x00000008ff007e24 */ /* 0x000fcc000f8e00ff */
[----:B------:R4:W-:Y:S01]  /*3b60*/  UTCATOMSWS.AND URZ, UR8 ;  /* 0x0000000800ff79e3 */ /* 0x0009e20008000000 */
[----:B------:R-:W3:Y:S01]  /*3b70*/  REDUX UR6, R0 ;  /* 0x00000000000673c4 */ /* 0x000ee20000000000 */
[----:B-1----:R-:W-:Y:S01]  /*3b80*/  ISETP.EQ.U32.AND P0, PT, R2, UR7, PT ;  /* 0x0000000702007c0c */ /* 0x002fe2000bf02070 */
[----:B--2---:R-:W-:Y:S01]  /*3b90*/  IMAD.U32 R2, RZ, RZ, UR5 ;  /* 0x00000005ff027e24 */ /* 0x004fe2000f8e00ff */
[----:B---3--:R-:W-:-:S11]  /*3ba0*/  MOV R3, UR6 ;  /* 0x0000000600037c02 */ /* 0x008fd60008000f00 */
[----:B------:R4:W-:Y:S04]  /*3bb0*/  @P0 ATOMS.AND RZ, [UR4+0x14], R3 ;  /* 0x00001403ffff098c */ /* 0x0009e8000a800004 */
[----:B------:R4:W-:Y:S01]  /*3bc0*/  @P0 ATOMS.AND RZ, [UR4+0x18], R2 ;  /* 0x00001802ffff098c */ /* 0x0009e2000a800004 */
[----:B------:R-:W-:Y:S05]  /*3bd0*/  BRA `(.L_x_70) ;  /* 0x0000000000147947 */ /* 0x000fea0003800000 */
.L_x_69:
[----:B------:R-:W-:Y:S02]  /*3be0*/  MOV R2, 0x3c00 ;  /* 0x00003c0000027802 */ /* 0x000fe40000000f00 */
[----:B---3-5:R-:W-:Y:S05]  /*3bf0*/  CALL.REL.NOINC `($__internal_0_$__cuda_sm10x_tcgen05_guardrail_trap_col_being_dealloced_not_returned_by_alloc) ;  /* 0x0000004000d87944 */ /* 0x028fea0003c00000 */
[----:B------:R-:W-:Y:S05]  /*3c00*/  BRA `(.L_x_70) ;  /* 0x0000000000087947 */ /* 0x000fea0003800000 */
.L_x_68:
[----:B------:R-:W-:Y:S02]  /*3c10*/  MOV R2, 0x3c30 ;  /* 0x00003c3000027802 */ /* 0x000fe40000000f00 */
[----:B---3-5:R-:W-:Y:S05]  /*3c20*/  CALL.REL.NOINC `($__internal_2_$__cuda_sm10x_tcgen05_guardrail_trap_unallocated_columns_being_dealloced) ;  /* 0x0000004000e47944 */ /* 0x028fea0003c00000 */
.L_x_70:
[----:B------:R-:W-:Y:S01]  /*3c30*/  NOP ;  /* 0x0000000000007918 */ /* 0x000fe20000000000 */
[----:B----4-:R-:W-:Y:S05]  /*3c40*/  EXIT ;  /* 0x000000000000794d */ /* 0x010fea0003800000 */
.L_x_52:
[----:B------:R-:W-:-:S09]  /*3c50*/  UISETP.NE.OR UP2, UPT, UR8, 0x3, !UP2 ;  /* 0x000000030800788c */ /* 0x000fd2000d745670 */
[----:B------:R-:W-:Y:S05]  /*3c60*/  BRA.U UP2, `(.L_x_71) ;  /* 0x0000000d02407547 */ /* 0x000fea000b800000 */
[----:B------:R-:W1:Y:S01]  /*3c70*/  LDC R0, c[0x0][0xb30] ;  /* 0x0002cc00ff007b82 */ /* 0x000e620000000800 */
[----:B------:R-:W2:Y:S01]  /*3c80*/  LDCU.64 UR8, c[0x0][0x888] ;  /* 0x00011100ff0877ac */ /* 0x000ea20008000a00 */
[----:B------:R-:W-:Y:S02]  /*3c90*/  HFMA2 R29, -RZ, RZ, 0, 0 ;  /* 0x00000000ff1d7431 */ /* 0x000fe400000001ff */
[----:B------:R-:W-:Y:S01]  /*3ca0*/  IMAD.MOV.U32 R31, RZ, RZ, 0x1 ;  /* 0x00000001ff1f7424 */ /* 0x000fe200078e00ff */
[----:B------:R-:W-:Y:S01]  /*3cb0*/  MOV R23, 0x1000 ;  /* 0x0000100000177802 */ /* 0x000fe20000000f00 */
[----:B------:R-:W4:Y:S01]  /*3cc0*/  LDCU.64 UR4, c[0x0][0x890] ;  /* 0x00011200ff0477ac */ /* 0x000f220008000a00 */
[----:B------:R-:W-:Y:S01]  /*3cd0*/  IMAD.MOV.U32 R30, RZ, RZ, RZ ;  /* 0x000000ffff1e7224 */ /* 0x000fe200078e00ff */
[----:B------:R-:W3:Y:S01]  /*3ce0*/  LDC R19, c[0x0][0x370] ;  /* 0x0000dc00ff137b82 */ /* 0x000ee20000000800 */
[----:B------:R-:W-:Y:S01]  /*3cf0*/  UMOV UR7, 0x400 ;  /* 0x0000040000077882 */ /* 0x000fe20000000000 */
[----:B------:R-:W-:-:S02]  /*3d00*/  UPLOP3.LUT UP1, UPT, UPT, UPT, UPT, 0x40, 0x4 ;  /* 0x000000000004789c */ /* 0x000fc40003f2e870 */
[----:B------:R-:W-:-:S04]  /*3d10*/  ULEA UR7, UR37, UR7, 0x18 ;  /* 0x0000000725077291 */ /* 0x000fc8000f8ec0ff */
[----:B------:R-:W3:Y:S01]  /*3d20*/  LDC R2, c[0x0][0xb0c] ;  /* 0x0002c300ff027b82 */ /* 0x000ee20000000800 */
[----:B------:R-:W-:Y:S02]  /*3d30*/  UIADD3 UR13, UPT, UPT, UR7, 0x88, URZ ;  /* 0x00000088070d7890 */ /* 0x000fe4000fffe0ff */
[----:B--2---:R-:W-:Y:S02]  /*3d40*/  UISETP.NE.U32.AND UP2, UPT, UR8, URZ, UPT ;  /* 0x000000ff0800728c */ /* 0x004fe4000bf45070 */
[----:B------:R-:W-:Y:S02]  /*3d50*/  UIADD3 UR17, UPT, UPT, UR7, 0x80, URZ ;  /* 0x0000008007117890 */ /* 0x000fe4000fffe0ff */
[----:B----4-:R-:W-:Y:S01]  /*3d60*/  UISETP.NE.U32.AND UP3, UPT, UR4, URZ, UPT ;  /* 0x000000ff0400728c */ /* 0x010fe2000bf65070 */
[----:B------:R-:W2:Y:S01]  /*3d70*/  LDC R18, c[0x0][0xb20] ;  /* 0x0002c800ff127b82 */ /* 0x000ea20000000800 */
[----:B-1----:R-:W-:Y:S01]  /*3d80*/  ISETP.NE.AND P1, PT, R0, 0x1, PT ;  /* 0x000000010000780c */ /* 0x002fe20003f25270 */
[----:B------:R-:W-:-:S02]  /*3d90*/  UISETP.NE.AND.EX UP2, UPT, UR9, URZ, UPT, UP2 ;  /* 0x000000ff0900728c */ /* 0x000fc4000bf45320 */
[----:B------:R-:W-:Y:S02]  /*3da0*/  UPRMT UR13, UR37, 0x654, UR13 ;  /* 0x00000654250d7896 */ /* 0x000fe4000800000d */
[----:B------:R-:W-:Y:S02]  /*3db0*/  UISETP.NE.AND.EX UP3, UPT, UR5, URZ, UPT, UP3 ;  /* 0x000000ff0500728c */ /* 0x000fe4000bf65330 */
[----:B------:R-:W1:Y:S08]  /*3dc0*/  LDC.64 R32, c[0x0][0x348] ;  /* 0x0000d200ff207b82 */ /* 0x000e700000000a00 */
[----:B------:R-:W4:Y:S08]  /*3dd0*/  LDC.64 R16, c[0x0][0xb10] ;  /* 0x0002c400ff107b82 */ /* 0x000f300000000a00 */
[----:B------:R-:W1:Y:S08]  /*3de0*/  LDC.64 R6, c[0x0][0xb18] ;  /* 0x0002c600ff067b82 */ /* 0x000e700000000a00 */
[----:B------:R-:W1:Y:S08]  /*3df0*/  LDC.64 R4, c[0x0][0xb28] ;  /* 0x0002ca00ff047b82 */ /* 0x000e700000000a00 */
[----:B--23--:R-:W1:Y:S02]  /*3e00*/  LDC R22, c[0x0][0x374] ;  /* 0x0000dd00ff167b82 */ /* 0x00ce640000000800 */
.L_x_80:
[C---:B------:R-:W-:Y:S02]  /*3e10*/  LEA R0, R30.reuse, UR7, 0x3 ;  /* 0x000000071e007c11 */ /* 0x040fe4000f8e18ff */
[----:B------:R-:W-:Y:S02]  /*3e20*/  SHF.L.U32 R3, R29, 0x1f, RZ ;  /* 0x0000001f1d037819 */ /* 0x000fe400000006ff */
[----:B------:R-:W-:Y:S02]  /*3e30*/  LEA R24, R30, UR7, 0x4 ;  /* 0x000000071e187c11 */ /* 0x000fe4000f8e20ff */
[----:B--2---:R-:W2:Y:S02]  /*3e40*/  SYNCS.PHASECHK.TRANS64.TRYWAIT P0, [R0+URZ+0xb0], R3 ;  /* 0x0000b003000075a7 */ /* 0x004ea400080011ff */
[----:B--2---:R-:W-:Y:S05]  /*3e50*/  @!P0 BRA `(.L_x_72) ;  /* 0x0000003c007c8947 */ /* 0x004fea0003800000 */
.L_x_144:
[----:B------:R-:W-:Y:S01]  /*3e60*/  ISETP.GE.AND P0, PT, R40, 0x1, PT ;  /* 0x000000012800780c */ /* 0x000fe20003f06270 */
[----:B------:R-:W3:Y:S01]  /*3e70*/  LDS.128 R24, [R24+0x140] ;  /* 0x0001400018187984 */ /* 0x000ee20000000c00 */
[----:B--2---:R-:W-:Y:S01]  /*3e80*/  VIADD R0, R0, 0xc0 ;  /* 0x000000c000007836 */ /* 0x004fe20000000000 */
[----:B------:R-:W-:Y:S01]  /*3e90*/  @!PT LDS RZ, [RZ] ;  /* 0x00000000fffff984 */ /* 0x000fe20000000800 */
[----:B------:R-:W-:Y:S01]  /*3ea0*/  @!PT LDS RZ, [RZ] ;  /* 0x00000000fffff984 */ /* 0x000fe20000000800 */
[----:B------:R-:W-:Y:S01]  /*3eb0*/  @!PT LDS RZ, [RZ] ;  /* 0x00000000fffff984 */ /* 0x000fe20000000800 */
[----:B------:R-:W-:Y:S01]  /*3ec0*/  @!PT LDS RZ, [RZ] ;  /* 0x00000000fffff984 */ /* 0x000fe20000000800 */
[----:B------:R2:W-:Y:S06]  /*3ed0*/  MEMBAR.ALL.CTA ;  /* 0x0000000000007992 */ /* 0x0005ec0000008000 */
[----:B--2---:R-:W2:Y:S01]  /*3ee0*/  FENCE.VIEW.ASYNC.S ;  /* 0x00000000000073c6 */ /* 0x004ea20000000000 */
[----:B------:R-:W-:Y:S04]  /*3ef0*/  PRMT R0, RZ, 0x654, R0 ;  /* 0x00000654ff007816 */ /* 0x000fe80000000000 */
[----:B--2---:R2:W-:Y:S01]  /*3f00*/  SYNCS.ARRIVE.TRANS64.RED.A1T0 RZ, [R0+URZ], RZ ;  /* 0x000000ff00ff79a7 */ /* 0x0045e200081004ff */
[----:B---3--:R-:W-:Y:S11]  /*3f10*/  LOP3.LUT P3, RZ, R26, 0x1, RZ, 0xc0, !PT ;  /* 0x000000011aff7812 */ /* 0x008ff6000786c0ff */
[----:B------:R-:W-:Y:S02]  /*3f20*/  @!UPT UIADD3 URZ, UPT, UPT, URZ, URZ, URZ ;  /* 0x000000fffffff290 */ /* 0x000fe4000fffe0ff */
[----:B------:R-:W-:Y:S02]  /*3f30*/  @P3 MOV R13, R24 ;  /* 0x00000018000d3202 */ /* 0x000fe40000000f00 */
[----:B------:R-:W-:Y:S01]  /*3f40*/  @P3 LOP3.LUT R8, R25, 0xffff, RZ, 0xc0, !PT ;  /* 0x0000ffff19083812 */ /* 0x000fe200078ec0ff */
[----:B--2---:R-:W-:Y:S06]  /*3f50*/  @!P0 BRA `(.L_x_73) ;  /* 0x0000000000a48947 */ /* 0x004fec0003800000 */
[----:B-1----:R-:W-:Y:S01]  /*3f60*/  IMAD.HI.U32 R35, R22, R7, RZ ;  /* 0x0000000716237227 */ /* 0x002fe200078e00ff */
[----:B------:R-:W-:Y:S02]  /*3f70*/  ISETP.NE.AND P0, PT, R6, 0x1, PT ;  /* 0x000000010600780c */ /* 0x000fe40003f05270 */
[----:B------:R-:W-:Y:S01]  /*3f80*/  ISETP.NE.AND P2, PT, R40, 0x1, PT ;  /* 0x000000012800780c */ /* 0x000fe20003f45270 */
[----:B----4-:R-:W-:Y:S01]  /*3f90*/  IMAD.HI.U32 R34, R19, R16, RZ ;  /* 0x0000001013227227 */ /* 0x010fe200078e00ff */
[----:B------:R-:W-:Y:S02]  /*3fa0*/  SHF.R.U32.HI R35, RZ, R18, R35 ;  /* 0x00000012ff237219 */ /* 0x000fe40000011623 */
[----:B------:R-:W-:Y:S01]  /*3fb0*/  ISETP.NE.AND P4, PT, R2, 0x1, PT ;  /* 0x000000010200780c */ /* 0x000fe20003f85270 */
[----:B------:R-:W-:Y:S01]  /*3fc0*/  IMAD.HI.U32 R36, R13, R16, RZ ;  /* 0x000000100d247227 */ /* 0x000fe200078e00ff */
[----:B------:R-:W-:Y:S02]  /*3fd0*/  SHF.R.U32.HI R34, RZ, R17, R34 ;  /* 0x00000011ff227219 */ /* 0x000fe40000011622 */
[----:B------:R-:W-:Y:S01]  /*3fe0*/  SEL R3, R22, R35, !P0 ;  /* 0x0000002316037207 */ /* 0x000fe20004000000 */
[C---:B------:R-:W-:Y:S01]  /*3ff0*/  IMAD.HI.U32 R35, R8.reuse, R7, RZ ;  /* 0x0000000708237227 */ /* 0x040fe200078e00ff */
[----:B------:R-:W-:Y:S02]  /*4000*/  SEL R11, R19, R34, !P4 ;  /* 0x00000022130b7207 */ /* 0x000fe40006000000 */
[----:B------:R-:W-:Y:S01]  /*4010*/  SHF.R.U32.HI R36, RZ, R17, R36 ;  /* 0x00000011ff247219 */ /* 0x000fe20000011624 */
[----:B------:R-:W-:Y:S01]  /*4020*/  IMAD.HI.U32 R38, R3, R4, RZ ;  /* 0x0000000403267227 */ /* 0x000fe200078e00ff */
[----:B------:R-:W-:Y:S03]  /*4030*/  SHF.R.U32.HI R35, RZ, R18, R35 ;  /* 0x00000012ff237219 */ /* 0x000fe60000011623 */
[----:B------:R-:W-:Y:S01]  /*4040*/  IMAD.HI.U32 R34, R11, R4, RZ ;  /* 0x000000040b227227 */ /* 0x000fe200078e00ff */
[----:B------:R-:W-:Y:S02]  /*4050*/  @P2 SHF.R.U32.HI R3, RZ, R5, R38 ;  /* 0x00000005ff032219 */ /* 0x000fe40000011626 */
[----:B------:R-:W-:Y:S02]  /*4060*/  SEL R9, R8, R35, !P0 ;  /* 0x0000002308097207 */ /* 0x000fe40004000000 */
[----:B------:R-:W-:Y:S01]  /*4070*/  @P2 SHF.R.U32.HI R11, RZ, R5, R34 ;  /* 0x00000005ff0b2219 */ /* 0x000fe20000011622 */
[C---:B------:R-:W-:Y:S01]  /*4080*/  IMAD R10, R40.reuse, R3, RZ ;  /* 0x00000003280a7224 */ /* 0x040fe200078e02ff */
[----:B------:R-:W-:Y:S01]  /*4090*/  SEL R3, R13, R36, !P4 ;  /* 0x000000240d037207 */ /* 0x000fe20006000000 */
[C---:B------:R-:W-:Y:S03]  /*40a0*/  IMAD.HI.U32 R14, R9.reuse, R4, RZ ;  /* 0x00000004090e7227 */ /* 0x040fe600078e00ff */
[----:B------:R-:W-:Y:S01]  /*40b0*/  ISETP.GE.AND P0, PT, R9, R10, PT ;  /* 0x0000000a0900720c */ /* 0x000fe20003f06270 */
[C---:B------:R-:W-:Y:S01]  /*40c0*/  IMAD R12, R40.reuse, R11, RZ ;  /* 0x0000000b280c7224 */ /* 0x040fe200078e02ff */
[-C--:B------:R-:W-:Y:S04]  /*40d0*/  SHF.R.U32.HI R14, RZ, R5.reuse, R14 ;  /* 0x00000005ff0e7219 */ /* 0x080fe8000001160e */
[----:B------:R-:W-:Y:S02]  /*40e0*/  ISETP.GE.OR P0, PT, R3, R12, P0 ;  /* 0x0000000c0300720c */ /* 0x000fe40000706670 */
[----:B------:R-:W-:Y:S05]  /*40f0*/  SEL R15, R9, R14, !P2 ;  /* 0x0000000e090f7207 */ /* 0x000fea0005000000 */
[----:B------:R-:W-:Y:S04]  /*4100*/  IMAD.MOV R14, RZ, RZ, -R15 ;  /* 0x000000ffff0e7224 */ /* 0x000fe800078e0a0f */
[----:B------:R-:W-:Y:S02]  /*4110*/  IMAD R14, R40, R14, R9 ;  /* 0x0000000e280e7224 */ /* 0x000fe400078e0209 */
[C---:B------:R-:W-:Y:S05]  /*4120*/  @!P0 IMAD.HI.U32 R10, R3.reuse, R4, RZ ;  /* 0x00000004030a8227 */ /* 0x040fea00078e00ff */
[----:B------:R-:W-:Y:S04]  /*4130*/  @!P0 SHF.R.U32.HI R10, RZ, R5, R10 ;  /* 0x00000005ff0a8219 */ /* 0x000fe8000001160a */
[----:B------:R-:W-:Y:S01]  /*4140*/  @!P0 SEL R0, R3, R10, !P2 ;  /* 0x0000000a03008207 */ /* 0x000fe20005000000 */
[----:B------:R-:W-:Y:S03]  /*4150*/  IMAD.MOV R10, RZ, RZ, -R3 ;  /* 0x000000ffff0a7224 */ /* 0x000fe600078e0a03 */
[----:B------:R-:W-:Y:S01]  /*4160*/  @!P0 IADD3 R15, PT, PT, R15, -R0, RZ ;  /* 0x800000000f0f8210 */ /* 0x000fe20007ffe0ff */
[----:B------:R-:W-:Y:S01]  /*4170*/  @!P0 IMAD R0, R11, R14, R0 ;  /* 0x0000000e0b008224 */ /* 0x000fe200078e0200 */
[----:B------:R-:W-:Y:S01]  /*4180*/  IADD3 R11, PT, PT, -R9, RZ, RZ ;  /* 0x000000ff090b7210 */ /* 0x000fe20007ffe1ff */
[----:B------:R-:W-:Y:S02]  /*4190*/  IMAD R13, R2, R10, R13 ;  /* 0x0000000a020d7224 */ /* 0x000fe400078e020d */
[----:B------:R-:W-:Y:S02]  /*41a0*/  @!P0 IMAD R9, R15, R40, R3 ;  /* 0x000000280f098224 */ /* 0x000fe400078e0203 */
[----:B------:R-:W-:Y:S02]  /*41b0*/  @!P0 IMAD.MOV.U32 R3, RZ, RZ, R0 ;  /* 0x000000ffff038224 */ /* 0x000fe400078e0000 */
[----:B------:R-:W-:Y:S02]  /*41c0*/  IMAD R8, R6, R11, R8 ;  /* 0x0000000b06087224 */ /* 0x000fe400078e0208 */
[----:B------:R-:W-:Y:S02]  /*41d0*/  IMAD R13, R3, R2, R13 ;  /* 0x00000002030d7224 */ /* 0x000fe400078e020d */
[----:B------:R-:W-:Y:S02]  /*41e0*/  IMAD R8, R9, R6, R8 ;  /* 0x0000000609087224 */ /* 0x000fe400078e0208 */
.L_x_73:
[----:B------:R-:W-:Y:S05]  /*41f0*/  BRA.U UP1, `(.L_x_74) ;  /* 0x0000000101107547 */ /* 0x000fea000b800000 */
[----:B------:R-:W-:Y:S04]  /*4200*/  MOV R0, UR6 ;  /* 0x0000000600007c02 */ /* 0x000fe80008000f00 */
[----:B------:R-:W-:Y:S04]  /*4210*/  SHF.L.U32 R3, R0, 0x1f, RZ ;  /* 0x0000001f00037819 */ /* 0x000fe800000006ff */
[----:B------:R-:W2:Y:S02]  /*4220*/  SYNCS.PHASECHK.TRANS64.TRYWAIT P0, [UR7+0xa8], R3 ;  /* 0x0000a803ff0075a7 */ /* 0x000ea40008001107 */
[----:B--2---:R-:W-:Y:S05]  /*4230*/  @!P0 BRA `(.L_x_75) ;  /* 0x0000003800988947 */ /* 0x004fea0003800000 */
.L_x_74:
[----:B------:R-:W-:Y:S02]  /*4240*/  R2UR UR19, R21 ;  /* 0x00000000151372ca */ /* 0x000fe400000e0000 */
[----:B------:R-:W-:Y:S02]  /*4250*/  R2UR UR18, R20 ;  /* 0x00000000141272ca */ /* 0x000fe400000e0000 */
[----:B------:R-:W-:Y:S02]  /*4260*/  ISETP.NE.U32.AND P2, PT, RZ, UR4, PT ;  /* 0x00000004ff007c0c */ /* 0x000fe4000bf45070 */
[----:B------:R-:W-:Y:S02]  /*4270*/  SHF.L.U32 R12, R31, 0x1f, RZ ;  /* 0x0000001f1f0c7819 */ /* 0x000fe400000006ff */
[----:B------:R-:W-:Y:S05]  /*4280*/  ISETP.NE.AND.EX P2, PT, RZ, UR5, PT, P2 ;  /* 0x00000005ff007c0c */ /* 0x000fea000bf45320 */
[----:B------:R-:W-:Y:S02]  /*4290*/  USHF.L.U32 UR19, UR19, 0x6, URZ ;  /* 0x0000000613137899 */ /* 0x000fe400080006ff */
[----:B------:R-:W-:Y:S01]  /*42a0*/  USHF.L.U32 UR18, UR18, 0x7, URZ ;  /* 0x0000000712127899 */ /* 0x000fe200080006ff */
[----:B------:R-:W-:Y:S11]  /*42b0*/  BRA.U !UP3, `(.L_x_76) ;  /* 0x000000010b347547 */ /* 0x000ff6000b800000 */
[----:B------:R-:W-:Y:S01]  /*42c0*/  UPLOP3.LUT UP0, UPT, UPT, UPT, UP2, 0x80, 0x8 ;  /* 0x000000000008789c */ /* 0x000fe20003f0f020 */
[----:B--2---:R-:W-:Y:S02]  /*42d0*/  HFMA2 R0, -RZ, RZ, 0, 5.9604644775390625e-08 ;  /* 0x00000001ff007431 */ /* 0x004fe400000001ff */
[----:B------:R-:W-:Y:S03]  /*42e0*/  IMAD.MOV.U32 R95, RZ, RZ, 0x1 ;  /* 0x00000001ff5f7424 */ /* 0x000fe600078e00ff */
[----:B------:R-:W-:Y:S05]  /*42f0*/  PLOP3.LUT P0, PT, PT, PT, UP0, 0x80, 0x8 ;  /* 0x000000000008781c */ /* 0x000fea0003f0f008 */
[----:B------:R-:W2:Y:S01]  /*4300*/  @UP0 LDCU.64 UR10, c[0x0][0x888] ;  /* 0x00011100ff0a07ac */ /* 0x000ea20008000a00 */
[----:B------:R-:W-:Y:S07]  /*4310*/  @UP0 UIMAD UR8, UR36, UR4, URZ ;  /* 0x00000004240802a4 */ /* 0x000fee000f8e02ff */
[----:B------:R-:W-:Y:S01]  /*4320*/  @!P0 PRMT R95, R0, 0x7610, R95 ;  /* 0x00007610005f8816 */ /* 0x000fe2000000005f */
[----:B--2---:R-:W-:Y:S03]  /*4330*/  @UP0 UIMAD.WIDE UR10, UR8, 0x4, UR10 ;  /* 0x00000004080a08a5 */ /* 0x004fe6000f8e020a */
[----:B------:R-:W2:Y:S03]  /*4340*/  @!UP0 LDCU UR8, c[0x0][0x880] ;  /* 0x00011000ff0887ac */ /* 0x000ea60008000800 */
[----:B------:R-:W-:Y:S01]  /*4350*/  IMAD.U32 R10, RZ, RZ, UR10 ;  /* 0x0000000aff0a7e24 */ /* 0x000fe2000f8e00ff */
[----:B------:R-:W-:Y:S05]  /*4360*/  MOV R11, UR11 ;  /* 0x0000000b000b7c02 */ /* 0x000fea0008000f00 */
[----:B-----5:R3:W5:Y:S02]  /*4370*/  @P0 LDG.E R49, desc[UR46][R10.64] ;  /* 0x0000002e0a310981 */ /* 0x020764000c1e1900 */
[----:B--23--:R-:W-:Y:S07]  /*4380*/  @!P0 IMAD.U32 R49, RZ, RZ, UR8 ;  /* 0x00000008ff318e24 */ /* 0x00cfee000f8e00ff */
.L_x_76:
[----:B-----5:R-:W-:Y:S01]  /*4390*/  @!P2 FSETP.EQ.AND P0, PT, R49, RZ, PT ;  /* 0x000000ff3100a20b */ /* 0x020fe20003f02000 */
[----:B------:R-:W-:Y:S01]  /*43a0*/  @!UPT UIADD3 URZ, UPT, UPT, URZ, URZ, URZ ;  /* 0x000000fffffff290 */ /* 0x000fe2000fffe0ff */
[----:B------:R-:W-:Y:S11]  /*43b0*/  @!P2 BRA `(.L_x_77) ;  /* 0x000000000014a947 */ /* 0x000ff60003800000 */
[----:B------:R-:W-:Y:S02]  /*43c0*/  LOP3.LUT P2, RZ, R95, 0xff, RZ, 0xc0, !PT ;  /* 0x000000ff5fff7812 */ /* 0x000fe4000784c0ff */
[----:B------:R-:W-:Y:S04]  /*43d0*/  PLOP3.LUT P0, PT, PT, PT, UP0, 0x80, 0x8 ;  /* 0x000000000008781c */ /* 0x000fe80003f0f008 */
[----:B------:R-:W-:Y:S07]  /*43e0*/  PLOP3.LUT P0, PT, P0, PT, PT, 0x8, 0x80 ;  /* 0x000000000080781c */ /* 0x000fee000070e170 */
[----:B------:R-:W-:Y:S11]  /*43f0*/  @P2 FSETP.EQ.AND P0, PT, R49, RZ, PT ;  /* 0x000000ff3100220b */ /* 0x000ff60003f02000 */
[----:B------:R-:W-:Y:S02]  /*4400*/  @!UPT UIADD3 URZ, UPT, UPT, URZ, URZ, URZ ;  /* 0x000000fffffff290 */ /* 0x000fe4000fffe0ff */
.L_x_77:
[----:B------:R-:W3:Y:S01]  /*4410*/  SYNCS.PHASECHK.TRANS64.TRYWAIT P2, [UR7+0x90], R12 ;  /* 0x0000900cff0075a7 */ /* 0x000ee20008041107 */
[----:B------:R-:W-:Y:S04]  /*4420*/  ELECT P4, URZ, PT ;  /* 0x0000000000ff782f */ /* 0x000fe80003880000 */
[----:B------:R-:W-:Y:S11]  /*4430*/  PLOP3.LUT P4, PT, P0, P4, PT, 0xf2, 0x2f ;  /* 0x00000000002f781c */ /* 0x000ff60000789e72 */
[----:B------:R-:W-:Y:S02]  /*4440*/  @!UPT UIADD3 URZ, UPT, UPT, URZ, URZ, URZ ;  /* 0x000000fffffff290 */ /* 0x000fe4000fffe0ff */
[----:B-1----:R-:W-:Y:S05]  /*4450*/  @!P4 IADD3 R21, P0, PT, R32, 0x580, RZ ;  /* 0x000005802015c810 */ /* 0x002fea0007f1e0ff */
[----:B------:R-:W-:Y:S01]  /*4460*/  @!P4 IMAD.X R20, RZ, RZ, R33, P0 ;  /* 0x000000ffff14c224 */ /* 0x000fe200000e0621 */
[----:B---3--:R-:W-:Y:S07]  /*4470*/  @!P2 BRA `(.L_x_78) ;  /* 0x000000380020a947 */ /* 0x008fee0003800000 */
.L_x_147:
[----:B------:R-:W3:Y:S01]  /*4480*/  LDC.64 R14, c[0x0][0xb10] ;  /* 0x0002c400ff0e7b82 */ /* 0x000ee20000000a00 */
[----:B------:R-:W-:Y:S01]  /*4490*/  @!P4 R2UR UR8, R20 ;  /* 0x000000001408c2ca */ /* 0x000fe200000e0000 */
[----:B------:R-:W-:Y:S01]  /*44a0*/  VOTEU.ALL UP1, P4 ;  /* 0x0000000000ff7886 */ /* 0x000fe20002020000 */
[----:B------:R-:W-:Y:S01]  /*44b0*/  @!P4 R2UR UR9, R21 ;  /* 0x000000001509c2ca */ /* 0x000fe200000e0000 */
[----:B------:R-:W-:Y:S01]  /*44c0*/  UMOV UR10, 0x0 ;  /* 0x00000000000a7882 */ /* 0x000fe20000000000 */
[----:B------:R-:W-:Y:S03]  /*44d0*/  UMOV UR11, 0x10000000 ;  /* 0x10000000000b7882 */ /* 0x000fe60000000000 */
[----:B------:R-:W5:Y:S01]  /*44e0*/  LDC.64 R10, c[0x0][0xb18] ;  /* 0x0002c600ff0a7b82 */ /* 0x000f620000000a00 */
[----:B------:R-:W-:Y:S01]  /*44f0*/  @!UP1 UIADD3 UR16, UPT, UPT, UR7, 0x200, URZ ;  /* 0x0000020007109890 */ /* 0x000fe2000fffe0ff */
[----:B------:R-:W-:Y:S01]  /*4500*/  @P3 SHF.R.U32.HI R28, RZ, 0x10, R25 ;  /* 0x00000010ff1c3819 */ /* 0x000fe20000011619 */
[----:B------:R-:W-:Y:S01]  /*4510*/  VOTEU.ALL UP1, P4 ;  /* 0x0000000000ff7886 */ /* 0x000fe20002020000 */
[----:B------:R-:W-:Y:S01]  /*4520*/  UMOV UR20, UR36 ;  /* 0x0000002400147c82 */ /* 0x000fe20008000000 */
[----:B------:R-:W-:Y:S03]  /*4530*/  VIADD R30, R30, 0x1 ;  /* 0x000000011e1e7836 */ /* 0x000fe60000000000 */
[----:B--2---:R-:W2:Y:S01]  /*4540*/  @!P1 LDC R0, c[0x0][0xb20] ;  /* 0x0002c800ff009b82 */ /* 0x004ea20000000800 */
[----:B------:R-:W-:Y:S01]  /*4550*/  IMAD.U32 R21, RZ, RZ, UR8 ;  /* 0x00000008ff157e24 */ /* 0x000fe2000f8e00ff */
[----:B------:R-:W-:Y:S06]  /*4560*/  UPRMT UR8, UR37, 0x654, UR17 ;  /* 0x0000065425087896 */ /* 0x000fec0008000011 */
[----:B-1----:R-:W1:Y:S01]  /*4570*/  @!P1 LDC R3, c[0x0][0xb0c] ;  /* 0x0002c300ff039b82 */ /* 0x002e620000000800 */
[----:B------:R-:W-:Y:S01]  /*4580*/  IMAD.U32 R20, RZ, RZ, UR9 ;  /* 0x00000009ff147e24 */ /* 0x000fe2000f8e00ff */
[----:B------:R-:W-:Y:S04]  /*4590*/  @!P4 R2UR UR15, R21 ;  /* 0x00000000150fc2ca */ /* 0x000fe800000e0000 */
[----:B------:R-:W-:Y:S01]  /*45a0*/  @!P4 R2UR UR14, R20 ;  /* 0x00000000140ec2ca */ /* 0x000fe200000e0000 */
[----:B------:R-:W-:Y:S11]  /*45b0*/  @!P4 IMAD.MOV.U32 R20, RZ, RZ, 0x1000 ;  /* 0x00001000ff14c424 */ /* 0x000ff600078e00ff */
[----:B------:R-:W-:Y:S01]  /*45c0*/  @!UPT UIADD3 URZ, UPT, UPT, URZ, URZ, URZ ;  /* 0x000000fffffff290 */ /* 0x000fe2000fffe0ff */
[----:B------:R1:W-:Y:S01]  /*45d0*/  @!UP1 UTMALDG.3D [UR16], [UR14], desc[UR10] ;  /* 0x00000a100e0095b4 */ /* 0x0003e20008011000 */
[----:B------:R1:W-:Y:S02]  /*45e0*/  @!P4 SYNCS.ARRIVE.TRANS64.RED.A0TR RZ, [UR7+0x80], R20 ;  /* 0x00008014ffffc9a7 */ /* 0x0003e40008300407 */
[----:B-1----:R-:W-:Y:S01]  /*45f0*/  @!P1 ISETP.NE.AND P2, PT, R3, 0x1, PT ;  /* 0x000000010300980c */ /* 0x002fe20003f45270 */
[C---:B---3--:R-:W-:Y:S01]  /*4600*/  @!P1 IMAD.HI.U32 R14, R13.reuse, R14, RZ ;  /* 0x0000000e0d0e9227 */ /* 0x048fe200078e00ff */
[----:B-----5:R-:W-:Y:S03]  /*4610*/  @!P1 ISETP.NE.AND P0, PT, R10, 0x1, PT ;  /* 0x000000010a00980c */ /* 0x020fe60003f05270 */
[C---:B------:R-:W-:Y:S01]  /*4620*/  @!P1 IMAD.HI.U32 R11, R8.reuse, R11, RZ ;  /* 0x0000000b080b9227 */ /* 0x040fe200078e00ff */
[----:B------:R-:W-:Y:S04]  /*4630*/  @!P1 SHF.R.U32.HI R14, RZ, R15, R14 ;  /* 0x0000000fff0e9219 */ /* 0x000fe8000001160e */
[----:B--2---:R-:W-:Y:S01]  /*4640*/  @!P1 SHF.R.U32.HI R9, RZ, R0, R11 ;  /* 0x00000000ff099219 */ /* 0x004fe2000001160b */
[----:B------:R-:W-:Y:S01]  /*4650*/  SYNCS.ARRIVE.TRANS64.RED.A1T0 RZ, [UR8], RZ ;  /* 0x000000ffffff79a7 */ /* 0x000fe20008100408 */
[----:B------:R-:W-:Y:S02]  /*4660*/  @!P1 SEL R14, R13, R14, !P2 ;  /* 0x0000000e0d0e9207 */ /* 0x000fe40005000000 */
[----:B------:R-:W-:Y:S01]  /*4670*/  @!P1 SEL R9, R8, R9, !P0 ;  /* 0x0000000908099207 */ /* 0x000fe20004000000 */
[----:B------:R-:W1:Y:S04]  /*4680*/  SYNCS.PHASECHK.TRANS64.TRYWAIT P5, [UR7+0x98], R12 ;  /* 0x0000980cff0075a7 */ /* 0x000e6800080a1107 */
[----:B------:R-:W-:Y:S02]  /*4690*/  @!P1 IMAD.IADD R0, R9, 0x1, -R14 ;  /* 0x0000000109009824 */ /* 0x000fe400078e0a0e */
[----:B------:R-:W-:Y:S02]  /*46a0*/  @!P1 IMAD.IADD R9, R14, 0x1, -R9 ;  /* 0x000000010e099824 */ /* 0x000fe400078e0a09 */
[----:B------:R-:W-:Y:S02]  /*46b0*/  @!P1 IMAD R13, R0, R3, R13 ;  /* 0x00000003000d9224 */ /* 0x000fe400078e020d */
[----:B------:R-:W-:Y:S01]  /*46c0*/  @!P1 IMAD R8, R9, R10, R8 ;  /* 0x0000000a09089224 */ /* 0x000fe200078e0208 */
[----:B-1----:R-:W-:Y:S06]  /*46d0*/  @!P5 BRA `(.L_x_79) ;  /* 0x0000003400a0d947 */ /* 0x002fec0003800000 */
.L_x_149:
[----:B-1----:R-:W-:Y:S01]  /*46e0*/  @!P4 IADD3 R3, P0, PT, R32, 0x580, RZ ;  /* 0x000005802003c810 */ /* 0x002fe20007f1e0ff */
[----:B------:R-:W-:Y:S01]  /*46f0*/  VOTEU.ALL UP1, P4 ;  /* 0x0000000000ff7886 */ /* 0x000fe20002020000 */
[----:B------:R-:W-:Y:S01]  /*4700*/  UMOV UR20, 0x0 ;  /* 0x0000000000147882 */ /* 0x000fe20000000000 */
[----:B------:R-:W-:Y:S01]  /*4710*/  UMOV UR21, 0x10000000 ;  /* 0x1000000000157882 */ /* 0x000fe20000000000 */
[----:B------:R-:W-:Y:S01]  /*4720*/  @!P4 R2UR UR9, R3 ;  /* 0x000000000309c2ca */ /* 0x000fe200000e0000 */
[----:B------:R-:W-:Y:S01]  /*4730*/  @!P4 IMAD.X R0, RZ, RZ, R33, P0 ;  /* 0x000000ffff00c224 */ /* 0x000fe200000e0621 */
[----:B------:R-:W-:Y:S01]  /*4740*/  @!UP1 UIADD3 UR10, UPT, UPT, UR18, 0x40, URZ ;  /* 0x00000040120a9890 */ /* 0x000fe2000fffe0ff */
[----:B------:R-:W-:Y:S01]  /*4750*/  ISETP.NE.AND P0, PT, R30, 0x2, PT ;  /* 0x000000021e00780c */ /* 0x000fe20003f05270 */
[----:B------:R-:W-:Y:S01]  /*4760*/  UMOV UR11, UR19 ;  /* 0x00000013000b7c82 */ /* 0x000fe20008000000 */
[----:B------:R-:W-:Y:S01]  /*4770*/  UMOV UR12, UR36 ;  /* 0x00000024000c7c82 */ /* 0x000fe20008000000 */
[----:B------:R-:W-:Y:S01]  /*4780*/  @!P4 R2UR UR8, R0 ;  /* 0x000000000008c2ca */ /* 0x000fe200000e0000 */
[----:B------:R-:W-:Y:S01]  /*4790*/  IMAD.IADD R20, R8, 0x1, R94 ;  /* 0x0000000108147824 */ /* 0x000fe200078e025e */
[----:B------:R-:W-:Y:S01]  /*47a0*/  @P3 R2UR UR36, R28 ;  /* 0x000000001c2432ca */ /* 0x000fe200000e0000 */
[----:B------:R-:W-:Y:S01]  /*47b0*/  IMAD.IADD R21, R13, 0x1, R96 ;  /* 0x000000010d157824 */ /* 0x000fe200078e0260 */
[----:B------:R-:W-:Y:S02]  /*47c0*/  SEL R0, RZ, 0x1, P0 ;  /* 0x00000001ff007807 */ /* 0x000fe40000000000 */
[----:B------:R-:W-:Y:S01]  /*47d0*/  LOP3.LUT R31, R31, 0x1, RZ, 0x3c, !PT ;  /* 0x000000011f1f7812 */ /* 0x000fe200078e3cff */
[----:B------:R-:W-:Y:S01]  /*47e0*/  IMAD.U32 R10, RZ, RZ, UR9 ;  /* 0x00000009ff0a7e24 */ /* 0x000fe2000f8e00ff */
[----:B------:R-:W-:Y:S01]  /*47f0*/  @!UP1 UIADD3 UR9, UPT, UPT, UR7, 0x88, URZ ;  /* 0x0000008807099890 */ /* 0x000fe2000fffe0ff */
[----:B------:R-:W-:Y:S02]  /*4800*/  LOP3.LUT R29, R29, R0, RZ, 0x3c, !PT ;  /* 0x000000001d1d7212 */ /* 0x000fe400078e3cff */
[----:B------:R-:W-:Y:S02]  /*4810*/  SEL R30, R30, RZ, P0 ;  /* 0x000000ff1e1e7207 */ /* 0x000fe40000000000 */
[----:B------:R-:W-:Y:S01]  /*4820*/  IMAD.U32 R11, RZ, RZ, UR8 ;  /* 0x00000008ff0b7e24 */ /* 0x000fe2000f8e00ff */
[----:B------:R-:W-:Y:S01]  /*4830*/  @!P4 R2UR UR14, R10 ;  /* 0x000000000a0ec2ca */ /* 0x000fe200000e0000 */
[----:B------:R-:W-:Y:S01]  /*4840*/  @!UP1 UIADD3 UR8, UPT, UPT, UR7, 0x1200, URZ ;  /* 0x0000120007089890 */ /* 0x000fe2000fffe0ff */
[----:B------:R-:W-:Y:S02]  /*4850*/  VOTEU.ALL UP1, P4 ;  /* 0x0000000000ff7886 */ /* 0x000fe40002020000 */
[----:B------:R-:W-:Y:S11]  /*4860*/  @!P4 R2UR UR15, R11 ;  /* 0x000000000b0fc2ca */ /* 0x000ff600000e0000 */
[----:B------:R-:W-:Y:S02]  /*4870*/  @!UPT UIADD3 URZ, UPT, UPT, URZ, URZ, URZ ;  /* 0x000000fffffff290 */ /* 0x000fe4000fffe0ff */
[----:B------:R2:W-:Y:S01]  /*4880*/  @!UP1 UTMALDG.3D [UR8], [UR14], desc[UR20] ;  /* 0x000014080e0095b4 */ /* 0x0005e20008011000 */
[----:B------:R2:W-:Y:S01]  /*4890*/  @!P4 SYNCS.ARRIVE.TRANS64.RED.A0TR RZ, [UR7+0x88], R23 ;  /* 0x00008817ffffc9a7 */ /* 0x0005e20008300407 */
[----:B------:R-:W-:Y:S01]  /*48a0*/  UPLOP3.LUT UP1, UPT, UPT, UPT, UPT, 0x80, 0x8 ;  /* 0x000000000008789c */ /* 0x000fe20003f2f070 */
[----:B------:R-:W-:Y:S01]  /*48b0*/  SYNCS.ARRIVE.TRANS64.RED.A1T0 RZ, [UR13], RZ ;  /* 0x000000ffffff79a7 */ /* 0x000fe2000810040d */
[----:B------:R-:W-:Y:S09]  /*48c0*/  @P3 BRA `(.L_x_80) ;  /* 0xfffffff400503947 */ /* 0x000ff2000383ffff */
[----:B------:R-:W-:-:S04]  /*48d0*/  SHF.L.U32 R3, R31, 0x1f, RZ ;  /* 0x0000001f1f037819 */ /* 0x000fc800000006ff */
[----:B------:R-:W1:Y:S02]  /*48e0*/  SYNCS.PHASECHK.TRANS64.TRYWAIT P0, [UR7+0x90], R3 ;  /* 0x00009003ff0075a7 */ /* 0x000e640008001107 */
[----:B-1----:R-:W-:Y:S05]  /*48f0*/  @!P0 BRA `(.L_x_81) ;  /* 0x0000003400308947 */ /* 0x002fea0003800000 */
.L_x_151:
[----:B-1----:R-:W-:-:S07]  /*4900*/  MOV R0, UR7 ;  /* 0x0000000700007c02 */ /* 0x002fce0008000f00 */
.L_x_82:
[----:B-1----:R-:W-:-:S04]  /*4910*/  SHF.L.U32 R3, R31, 0x1f, RZ ;  /* 0x0000001f1f037819 */ /* 0x002fc800000006ff */
[----:B------:R1:W3:Y:S03]  /*4920*/  SYNCS.PHASECHK.TRANS64.TRYWAIT P0, [R0+URZ+0x98], R3 ;  /* 0x00009803000075a7 */ /* 0x0002e600080011ff */
[----:B---3--:R-:W-:Y:S05]  /*4930*/  @!P0 NANOSLEEP.SYNCS 0x989680 ;  /* 0x009896800000895d */ /* 0x008fea0003900000 */
[----:B------:R-:W3:Y:S02]  /*4940*/  @!P0 SYNCS.PHASECHK.TRANS64 P0, [R0+URZ+0x98], R3 ;  /* 0x00009803000085a7 */ /* 0x000ee400080010ff */
[----:B--23--:R-:W-:Y:S05]  /*4950*/  @P0 EXIT ;  /* 0x000000000000094d */ /* 0x00cfea0003800000 */
[----:B------:R-:W-:Y:S05]  /*4960*/  BRA `(.L_x_82) ;  /* 0xfffffffc00e87947 */ /* 0x000fea000383ffff */
.L_x_71:
[----:B------:R-:W-:-:S06]  /*4970*/  UISETP.GE.AND UP1, UPT, UR8, 0x4, UPT ;  /* 0x000000040800788c */ /* 0x000fcc000bf26270 */
[----:B------:R-:W-:-:S13]  /*4980*/  PLOP3.LUT P0, PT, PT, PT, UP1, 0x80, 0x8 ;  /* 0x000000000008781c */ /* 0x000fda0003f0f018 */
[----:B------:R-:W-:Y:S05]  /*4990*/  @!P0 EXIT ;  /* 0x000000000000894d */ /* 0x000fea0003800000 */
[----:B------:R-:W-:Y:S01]  /*49a0*/  BAR.SYNC.DEFER_BLOCKING 0x6, 0xa0 ;  /* 0x0182800000007b1d */ /* 0x000fe20000010000 */
[C---:B------:R-:W-:Y:S01]  /*49b0*/  IMAD.SHL.U32 R7, R108.reuse, 0x40, RZ ;  /* 0x000000406c077824 */ /* 0x040fe200078e00ff */
[C---:B------:R-:W-:Y:S01]  /*49c0*/  LOP3.LUT R110, R108.reuse, 0x60, RZ, 0xc0, !PT ;  /* 0x000000606c6e7812 */ /* 0x040fe200078ec0ff */
[C---:B------:R-:W-:Y:S01]  /*49d0*/  IMAD.SHL.U32 R100, R108.reuse, 0x20, RZ ;  /* 0x000000206c647824 */ /* 0x040fe200078e00ff */
[----:B------:R-:W-:Y:S01]  /*49e0*/  CS2R R106, SRZ ;  /* 0x00000000006a7805 */ /* 0x000fe2000001ff00 */
[C---:B------:R-:W-:Y:S01]  /*49f0*/  IMAD.SHL.U32 R0, R108.reuse, 0x2, RZ ;  /* 0x000000026c007824 */ /* 0x040fe200078e00ff */
[----:B------:R-:W-:Y:S02]  /*4a00*/  UMOV UR49, 0x400 ;  /* 0x0000040000317882 */ /* 0x000fe40000000000 */
[----:B------:R-:W1:Y:S01]  /*4a10*/  LDC R99, c[0x0][0x370] ;  /* 0x0000dc00ff637b82 */ /* 0x000e620000000800 */
[----:B------:R-:W-:Y:S01]  /*4a20*/  ULEA UR49, UR37, UR49, 0x18 ;  /* 0x0000003125317291 */ /* 0x000fe2000f8ec0ff */
[----:B------:R-:W-:Y:S01]  /*4a30*/  LOP3.LUT R5, R7, 0x180, RZ, 0xc0, !PT ;  /* 0x0000018007057812 */ /* 0x000fe200078ec0ff */
[----:B------:R-:W-:Y:S01]  /*4a40*/  IMAD.U32 R46, R108, 0x10000, RZ ;  /* 0x000100006c2e7824 */ /* 0x000fe200078e00ff */
[----:B------:R-:W-:Y:S01]  /*4a50*/  LOP3.LUT R100, R100, 0xc00, RZ, 0xc0, !PT ;  /* 0x00000c0064647812 */ /* 0x000fe200078ec0ff */
[----:B------:R-:W-:Y:S01]  /*4a60*/  UIADD3 UR4, UPT, UPT, UR49, 0x2200, URZ ;  /* 0x0000220031047890 */ /* 0x000fe2000fffe0ff */
[----:B------:R-:W-:Y:S01]  /*4a70*/  LOP3.LUT R0, R5, 0x20, R0, 0xf8, !PT ;  /* 0x0000002005007812 */ /* 0x000fe200078ef800 */
[----:B------:R-:W-:Y:S01]  /*4a80*/  IMAD.SHL.U32 R5, R108, 0x8, RZ ;  /* 0x000000086c057824 */ /* 0x000fe200078e00ff */
[----:B------:R-:W2:Y:S01]  /*4a90*/  LDC R42, c[0x0][0xb0c] ;  /* 0x0002c300ff2a7b82 */ /* 0x000ea20000000800 */
[----:B------:R-:W-:Y:S01]  /*4aa0*/  LOP3.LUT R100, R100, 0x40, R7, 0xf8, !PT ;  /* 0x0000004064647812 */ /* 0x000fe200078ef807 */
[----:B------:R-:W-:Y:S01]  /*4ab0*/  IMAD.MOV.U32 R44, RZ, RZ, RZ ;  /* 0x000000ffff2c7224 */ /* 0x000fe200078e00ff */
[----:B------:R-:W-:Y:S01]  /*4ac0*/  LOP3.LUT R46, R46, 0x600000, RZ, 0xc0, !PT ;  /* 0x006000002e2e7812 */ /* 0x000fe200078ec0ff */
[----:B------:R-:W-:Y:S01]  /*4ad0*/  IMAD.MOV.U32 R112, RZ, RZ, RZ ;  /* 0x000000ffff707224 */ /* 0x000fe200078e00ff */
[----:B------:R-:W-:-:S02]  /*4ae0*/  LOP3.LUT R108, R108, 0x2, RZ, 0xc0, !PT ;  /* 0x000000026c6c7812 */ /* 0x000fc400078ec0ff */
[----:B------:R-:W-:Y:S02]  /*4af0*/  CS2R R104, SRZ ;  /* 0x0000000000687805 */ /* 0x000fe4000001ff00 */
[----:B------:R-:W-:Y:S01]  /*4b00*/  LOP3.LUT R5, R0, 0x30, R5, 0x78, !PT ;  /* 0x0000003000057812 */ /* 0x000fe200078e7805 */
[----:B------:R-:W4:Y:S01]  /*4b10*/  LDC R97, c[0x0][0xb20] ;  /* 0x0002c800ff617b82 */ /* 0x000f220000000800 */
[----:B------:R-:W3:Y:S01]  /*4b20*/  LDS R3, [UR49+0x160] ;  /* 0x00016031ff037984 */ /* 0x000ee20008000800 */
[----:B------:R-:W-:Y:S01]  /*4b30*/  LOP3.LUT R100, R100, 0x200, R7, 0xf8, !PT ;  /* 0x0000020064647812 */ /* 0x000fe200078ef807 */
[----:B------:R-:W-:Y:S01]  /*4b40*/  IMAD.MOV R102, RZ, RZ, -R108 ;  /* 0x000000ffff667224 */ /* 0x000fe200078e0a6c */
[----:B------:R-:W1:Y:S01]  /*4b50*/  LDCU.64 UR52, c[0x0][0x348] ;  /* 0x00006900ff3477ac */ /* 0x000e620008000a00 */
[----:B------:R-:W-:Y:S01]  /*4b60*/  IMAD.U32 R109, RZ, RZ, UR4 ;  /* 0x00000004ff6d7e24 */ /* 0x000fe2000f8e00ff */
[----:B------:R-:W-:Y:S02]  /*4b70*/  LOP3.LUT R100, R100, R5, RZ, 0xfc, !PT ;  /* 0x0000000564647212 */ /* 0x000fe400078efcff */
[----:B------:R-:W1:Y:S01]  /*4b80*/  LDC R41, c[0x0][0xb30] ;  /* 0x0002cc00ff297b82 */ /* 0x000e620000000800 */
[----:B------:R-:W1:Y:S01]  /*4b90*/  LDCU.64 UR38, c[0x0][0x888] ;  /* 0x00011100ff2677ac */ /* 0x000e620008000a00 */
[----:B------:R-:W1:Y:S06]  /*4ba0*/  LDCU.64 UR44, c[0x0][0x890] ;  /* 0x00011200ff2c77ac */ /* 0x000e6c0008000a00 */
[----:B------:R-:W1:Y:S01]  /*4bb0*/  LDC.64 R92, c[0x0][0xb10] ;  /* 0x0002c400ff5c7b82 */ /* 0x000e620000000a00 */
[----:B------:R-:W-:-:S07]  /*4bc0*/  UIADD3 UR48, UPT, UPT, UR49, 0x200, URZ ;  /* 0x0000020031307890 */ /* 0x000fce000fffe0ff */
[----:B------:R-:W1:Y:S08]  /*4bd0*/  LDC.64 R38, c[0x0][0xb18] ;  /* 0x0002c600ff267b82 */ /* 0x000e700000000a00 */
[----:B------:R-:W1:Y:S08]  /*4be0*/  LDC.64 R36, c[0x0][0xb28] ;  /* 0x0002ca00ff247b82 */ /* 0x000e700000000a00 */
[----:B------:R-:W1:Y:S01]  /*4bf0*/  LDC.64 R90, c[0x0][0x8b0] ;  /* 0x00022c00ff5a7b82 */ /* 0x000e620000000a00 */
[----:B---3--:R-:W-:-:S07]  /*4c00*/  IMAD.IADD R46, R3, 0x1, R46 ;  /* 0x00000001032e7824 */ /* 0x008fce00078e022e */
[----:B------:R-:W3:Y:S08]  /*4c10*/  LDC.64 R88, c[0x0][0x8a8] ;  /* 0x00022a00ff587b82 */ /* 0x000ef00000000a00 */
[----:B--2-4-:R-:W1:Y:S02]  /*4c20*/  LDC R98, c[0x0][0x374] ;  /* 0x0000dd00ff627b82 */ /* 0x014e640000000800 */
.L_x_108:
[----:B------:R-:W-:Y:S02]  /*4c30*/  LEA R0, R112, UR49, 0x3 ;  /* 0x0000003170007c11 */ /* 0x000fe4000f8e18ff */
[----:B------:R-:W-:Y:S02]  /*4c40*/  SHF.L.U32 R3, R106, 0x1f, RZ ;  /* 0x0000001f6a037819 */ /* 0x000fe400000006ff */
[----:B------:R-:W-:Y:S02]  /*4c50*/  LEA R16, R112, UR49, 0x4 ;  /* 0x0000003170107c11 */ /* 0x000fe4000f8e20ff */
[----:B------:R-:W2:Y:S02]  /*4c60*/  SYNCS.PHASECHK.TRANS64.TRYWAIT P0, [R0+URZ+0xb0], R3 ;  /* 0x0000b003000075a7 */ /* 0x000ea400080011ff */
[----:B-12---:R-:W-:Y:S05]  /*4c70*/  @!P0 BRA `(.L_x_83) ;  /* 0x0000003000688947 */ /* 0x006fea0003800000 */
.L_x_152:
[----:B------:R-:W4:Y:S01]  /*4c80*/  LDC.64 R12, c[0x0][0xb10] ;  /* 0x0002c400ff0c7b82 */ /* 0x000f220000000a00 */
[----:B------:R-:W3:Y:S01]  /*4c90*/  LDS.128 R16, [R16+0x140] ;  /* 0x0001400010107984 */ /* 0x000ee20000000c00 */
[----:B-1----:R-:W-:Y:S01]  /*4ca0*/  ISETP.NE.AND P1, PT, R41, 0x1, PT ;  /* 0x000000012900780c */ /* 0x002fe20003f25270 */
[----:B--2---:R-:W-:Y:S01]  /*4cb0*/  VIADD R0, R0, 0xc0 ;  /* 0x000000c000007836 */ /* 0x004fe20000000000 */
[----:B------:R-:W-:Y:S04]  /*4cc0*/  ISETP.GE.AND P0, PT, R40, 0x1, PT ;  /* 0x000000012800780c */ /* 0x000fe80003f06270 */
[----:B------:R-:W1:Y:S01]  /*4cd0*/  LDC.64 R10, c[0x0][0xb18] ;  /* 0x0002c600ff0a7b82 */ /* 0x000e620000000a00 */
[----:B------:R-:W-:Y:S01]  /*4ce0*/  PRMT R0, RZ, 0x654, R0 ;  /* 0x00000654ff007816 */ /* 0x000fe20000000000 */
[----:B------:R-:W-:Y:S01]  /*4cf0*/  @!PT LDS RZ, [RZ] ;  /* 0x00000000fffff984 */ /* 0x000fe20000000800 */
[----:B------:R-:W-:Y:S01]  /*4d00*/  @!PT LDS RZ, [RZ] ;  /* 0x00000000fffff984 */ /* 0x000fe20000000800 */
[----:B------:R-:W-:Y:S01]  /*4d10*/  @!PT LDS RZ, [RZ] ;  /* 0x00000000fffff984 */ /* 0x000fe20000000800 */
[----:B------:R-:W-:Y:S01]  /*4d20*/  @!PT LDS RZ, [RZ] ;  /* 0x00000000fffff984 */ /* 0x000fe20000000800 */
[----:B------:R2:W-:Y:S06]  /*4d30*/  MEMBAR.ALL.CTA ;  /* 0x0000000000007992 */ /* 0x0005ec0000008000 */
[----:B--2---:R-:W2:Y:S01]  /*4d40*/  FENCE.VIEW.ASYNC.S ;  /* 0x00000000000073c6 */ /* 0x004ea20000000000 */
[----:B------:R-:W1:Y:S08]  /*4d50*/  @!P1 LDC R14, c[0x0][0xb20] ;  /* 0x0002c800ff0e9b82 */ /* 0x000e700000000800 */
[----:B------:R-:W1:Y:S01]  /*4d60*/  @!P1 LDC R9, c[0x0][0xb0c] ;  /* 0x0002c300ff099b82 */ /* 0x000e620000000800 */
[----:B--2---:R2:W-:Y:S01]  /*4d70*/  SYNCS.ARRIVE.TRANS64.RED.A1T0 RZ, [R0+URZ], RZ ;  /* 0x000000ff00ff79a7 */ /* 0x0045e200081004ff */
[----:B---3--:R-:W-:Y:S04]  /*4d80*/  LOP3.LUT P4, RZ, R18, 0x1, RZ, 0xc0, !PT ;  /* 0x0000000112ff7812 */ /* 0x008fe8000788c0ff */
[----:B------:R-:W-:Y:S09]  /*4d90*/  P2R R111, PR, RZ, 0x10 ;  /* 0x00000010ff6f7803 */ /* 0x000ff20000000000 */
[----:B------:R-:W-:Y:S02]  /*4da0*/  @P4 MOV R45, R16 ;  /* 0x00000010002d4202 */ /* 0x000fe40000000f00 */
[----:B------:R-:W-:Y:S01]  /*4db0*/  @P4 LOP3.LUT R43, R17, 0xffff, RZ, 0xc0, !PT ;  /* 0x0000ffff112b4812 */ /* 0x000fe200078ec0ff */
[----:B--2-4-:R-:W-:Y:S06]  /*4dc0*/  @!P0 BRA `(.L_x_84) ;  /* 0x0000000000a48947 */ /* 0x014fec0003800000 */
[----:B------:R-:W-:Y:S01]  /*4dd0*/  IMAD.HI.U32 R24, R98, R39, RZ ;  /* 0x0000002762187227 */ /* 0x000fe200078e00ff */
[----:B------:R-:W-:Y:S02]  /*4de0*/  ISETP.NE.AND P0, PT, R38, 0x1, PT ;  /* 0x000000012600780c */ /* 0x000fe40003f05270 */
[----:B------:R-:W-:Y:S01]  /*4df0*/  ISETP.NE.AND P2, PT, R40, 0x1, PT ;  /* 0x000000012800780c */ /* 0x000fe20003f45270 */
[-C--:B------:R-:W-:Y:S01]  /*4e00*/  IMAD.HI.U32 R22, R99, R92.reuse, RZ ;  /* 0x0000005c63167227 */ /* 0x080fe200078e00ff */
[----:B------:R-:W-:Y:S02]  /*4e10*/  SHF.R.U32.HI R23, RZ, R97, R24 ;  /* 0x00000061ff177219 */ /* 0x000fe40000011618 */
[----:B------:R-:W-:Y:S01]  /*4e20*/  ISETP.NE.AND P3, PT, R42, 0x1, PT ;  /* 0x000000012a00780c */ /* 0x000fe20003f65270 */
[----:B------:R-:W-:Y:S01]  /*4e30*/  IMAD.HI.U32 R28, R43, R39, RZ ;  /* 0x000000272b1c7227 */ /* 0x000fe200078e00ff */
[----:B------:R-:W-:Y:S02]  /*4e40*/  SHF.R.U32.HI R22, RZ, R93, R22 ;  /* 0x0000005dff167219 */ /* 0x000fe40000011616 */
[----:B------:R-:W-:Y:S01]  /*4e50*/  SEL R3, R98, R23, !P0 ;  /* 0x0000001762037207 */ /* 0x000fe20004000000 */
[----:B------:R-:W-:Y:S01]  /*4e60*/  IMAD.HI.U32 R26, R45, R92, RZ ;  /* 0x0000005c2d1a7227 */ /* 0x000fe200078e00ff */
[----:B------:R-:W-:Y:S03]  /*4e70*/  SEL R7, R99, R22, !P3 ;  /* 0x0000001663077207 */ /* 0x000fe60005800000 */
[-C--:B------:R-:W-:Y:S01]  /*4e80*/  IMAD.HI.U32 R22, R3, R36.reuse, RZ ;  /* 0x0000002403167227 */ /* 0x080fe200078e00ff */
[----:B------:R-:W-:Y:S03]  /*4e90*/  SHF.R.U32.HI R26, RZ, R93, R26 ;  /* 0x0000005dff1a7219 */ /* 0x000fe6000001161a */
[----:B------:R-:W-:Y:S01]  /*4ea0*/  IMAD.HI.U32 R24, R7, R36, RZ ;  /* 0x0000002407187227 */ /* 0x000fe200078e00ff */
[----:B------:R-:W-:Y:S02]  /*4eb0*/  @P2 SHF.R.U32.HI R3, RZ, R37, R22 ;  /* 0x00000025ff032219 */ /* 0x000fe40000011616 */
[----:B------:R-:W-:Y:S02]  /*4ec0*/  SHF.R.U32.HI R22, RZ, R97, R28 ;  /* 0x00000061ff167219 */ /* 0x000fe4000001161c */
[----:B------:R-:W-:Y:S01]  /*4ed0*/  @P2 SHF.R.U32.HI R7, RZ, R37, R24 ;  /* 0x00000025ff072219 */ /* 0x000fe20000011618 */
[C---:B------:R-:W-:Y:S01]  /*4ee0*/  IMAD R2, R40.reuse, R3, RZ ;  /* 0x0000000328027224 */ /* 0x040fe200078e02ff */
[----:B------:R-:W-:Y:S02]  /*4ef0*/  SEL R5, R43, R22, !P0 ;  /* 0x000000162b057207 */ /* 0x000fe40004000000 */
[----:B------:R-:W-:Y:S01]  /*4f00*/  SEL R3, R45, R26, !P3 ;  /* 0x0000001a2d037207 */ /* 0x000fe20005800000 */
[----:B------:R-:W-:Y:S01]  /*4f10*/  IMAD R4, R40, R7, RZ ;  /* 0x0000000728047224 */ /* 0x000fe200078e02ff */
[C---:B------:R-:W-:Y:S01]  /*4f20*/  ISETP.GE.AND P0, PT, R5.reuse, R2, PT ;  /* 0x000000020500720c */ /* 0x040fe20003f06270 */
[----:B------:R-:W-:Y:S03]  /*4f30*/  IMAD.HI.U32 R6, R5, R36, RZ ;  /* 0x0000002405067227 */ /* 0x000fe600078e00ff */
[----:B------:R-:W-:Y:S01]  /*4f40*/  ISETP.GE.OR P0, PT, R3, R4, P0 ;  /* 0x000000040300720c */ /* 0x000fe20000706670 */
[----:B------:R-:W-:Y:S01]  /*4f50*/  IMAD.MOV R4, RZ, RZ, -R3 ;  /* 0x000000ffff047224 */ /* 0x000fe200078e0a03 */
[-C--:B------:R-:W-:Y:S03]  /*4f60*/  SHF.R.U32.HI R6, RZ, R37.reuse, R6 ;  /* 0x00000025ff067219 */ /* 0x080fe60000011606 */
[----:B------:R-:W-:Y:S01]  /*4f70*/  IMAD R45, R42, R4, R45 ;  /* 0x000000042a2d7224 */ /* 0x000fe200078e022d */
[----:B------:R-:W-:Y:S05]  /*4f80*/  SEL R15, R5, R6, !P2 ;  /* 0x00000006050f7207 */ /* 0x000fea0005000000 */
[----:B------:R-:W-:Y:S02]  /*4f90*/  IMAD.MOV R6, RZ, RZ, -R15 ;  /* 0x000000ffff067224 */ /* 0x000fe400078e0a0f */
[C---:B------:R-:W-:Y:S04]  /*4fa0*/  @!P0 IMAD.HI.U32 R2, R3.reuse, R36, RZ ;  /* 0x0000002403028227 */ /* 0x040fe800078e00ff */
[----:B------:R-:W-:Y:S01]  /*4fb0*/  IMAD R6, R40, R6, R5 ;  /* 0x0000000628067224 */ /* 0x000fe200078e0205 */
[----:B------:R-:W-:Y:S04]  /*4fc0*/  @!P0 SHF.R.U32.HI R2, RZ, R37, R2 ;  /* 0x00000025ff028219 */ /* 0x000fe80000011602 */
[----:B------:R-:W-:Y:S02]  /*4fd0*/  @!P0 SEL R0, R3, R2, !P2 ;  /* 0x0000000203008207 */ /* 0x000fe40005000000 */
[----:B------:R-:W-:Y:S02]  /*4fe0*/  IADD3 R2, PT, PT, -R5, RZ, RZ ;  /* 0x000000ff05027210 */ /* 0x000fe40007ffe1ff */
[----:B------:R-:W-:Y:S01]  /*4ff0*/  @!P0 IADD3 R8, PT, PT, R15, -R0, RZ ;  /* 0x800000000f088210 */ /* 0x000fe20007ffe0ff */
[----:B------:R-:W-:Y:S02]  /*5000*/  @!P0 IMAD R0, R7, R6, R0 ;  /* 0x0000000607008224 */ /* 0x000fe400078e0200 */
[----:B------:R-:W-:Y:S02]  /*5010*/  IMAD R43, R38, R2, R43 ;  /* 0x00000002262b7224 */ /* 0x000fe400078e022b */
[----:B------:R-:W-:Y:S02]  /*5020*/  @!P0 IMAD R5, R8, R40, R3 ;  /* 0x0000002808058224 */ /* 0x000fe400078e0203 */
[----:B------:R-:W-:Y:S04]  /*5030*/  @!P0 IMAD.MOV.U32 R3, RZ, RZ, R0 ;  /* 0x000000ffff038224 */ /* 0x000fe800078e0000 */
[----:B------:R-:W-:Y:S02]  /*5040*/  IMAD R45, R3, R42, R45 ;  /* 0x0000002a032d7224 */ /* 0x000fe400078e022d */
[----:B------:R-:W-:Y:S07]  /*5050*/  IMAD R43, R5, R38, R43 ;  /* 0x00000026052b7224 */ /* 0x000fee00078e022b */
.L_x_84:
[----:B-1----:R-:W-:Y:S01]  /*5060*/  @!P1 ISETP.NE.AND P0, PT, R10, 0x1, PT ;  /* 0x000000010a00980c */ /* 0x002fe20003f05270 */
[----:B------:R-:W-:Y:S01]  /*5070*/  @!P1 IMAD.HI.U32 R0, R45, R12, RZ ;  /* 0x0000000c2d009227 */ /* 0x000fe200078e00ff */
[----:B------:R-:W-:Y:S01]  /*5080*/  @!P1 ISETP.NE.AND P2, PT, R9, 0x1, PT ;  /* 0x000000010900980c */ /* 0x000fe20003f45270 */
[----:B------:R-:W-:Y:S01]  /*5090*/  ULOP3.LUT UP0, URZ, UR48, 0x1b0, URZ, 0xc0, !UPT ;  /* 0x000001b030ff7892 */ /* 0x000fe2000f80c0ff */
[----:B------:R-:W-:Y:S01]  /*50a0*/  R2UR UR42, R21 ;  /* 0x00000000152a72ca */ /* 0x000fe200000e0000 */
[----:B------:R-:W-:Y:S01]  /*50b0*/  @!P1 IMAD.HI.U32 R3, R43, R11, RZ ;  /* 0x0000000b2b039227 */ /* 0x000fe200078e00ff */
[----:B------:R-:W-:Y:S02]  /*50c0*/  @!P1 SHF.R.U32.HI R0, RZ, R13, R0 ;  /* 0x0000000dff009219 */ /* 0x000fe40000011600 */
[----:B------:R-:W-:Y:S01]  /*50d0*/  R2UR UR41, R20 ;  /* 0x00000000142972ca */ /* 0x000fe200000e0000 */
[----:B------:R-:W-:Y:S01]  /*50e0*/  VIADD R112, R112, 0x1 ;  /* 0x0000000170707836 */ /* 0x000fe20000000000 */
[----:B------:R-:W-:Y:S02]  /*50f0*/  @!P1 SHF.R.U32.HI R2, RZ, R14, R3 ;  /* 0x0000000eff029219 */ /* 0x000fe40000011603 */
[----:B------:R-:W-:Y:S02]  /*5100*/  @!P1 SEL R3, R45, R0, !P2 ;  /* 0x000000002d039207 */ /* 0x000fe40005000000 */
[----:B------:R-:W-:Y:S02]  /*5110*/  @!P1 SEL R2, R43, R2, !P0 ;  /* 0x000000022b029207 */ /* 0x000fe40004000000 */
[----:B------:R-:W-:Y:S01]  /*5120*/  @P4 SHF.R.U32.HI R103, RZ, 0x10, R17 ;  /* 0x00000010ff674819 */ /* 0x000fe20000011611 */
[----:B------:R-:W-:Y:S02]  /*5130*/  USHF.L.U32 UR42, UR42, 0x6, URZ ;  /* 0x000000062a2a7899 */ /* 0x000fe400080006ff */
[----:B------:R-:W-:Y:S02]  /*5140*/  @!P1 IMAD.IADD R0, R2, 0x1, -R3 ;  /* 0x0000000102009824 */ /* 0x000fe400078e0a03 */
[----:B------:R-:W-:Y:S01]  /*5150*/  @!P1 IMAD.IADD R2, R3, 0x1, -R2 ;  /* 0x0000000103029824 */ /* 0x000fe200078e0a02 */
[----:B------:R-:W-:Y:S01]  /*5160*/  USHF.L.U32 UR41, UR41, 0x7, URZ ;  /* 0x0000000729297899 */ /* 0x000fe200080006ff */
[----:B------:R-:W-:Y:S02]  /*5170*/  @!P1 IMAD R45, R0, R9, R45 ;  /* 0x00000009002d9224 */ /* 0x000fe400078e022d */
[----:B------:R-:W-:Y:S01]  /*5180*/  @!P1 IMAD R43, R2, R10, R43 ;  /* 0x0000000a022b9224 */ /* 0x000fe200078e022b */
[----:B------:R-:W-:Y:S08]  /*5190*/  BRA.U !UP0, `(.L_x_85) ;  /* 0x0000000108407547 */ /* 0x000ff0000b800000 */
[----:B------:R-:W1:Y:S01]  /*51a0*/  LDCU.64 UR8, c[0x4][0x80] ;  /* 0x01001000ff0877ac */ /* 0x000e620008000a00 */
[----:B------:R-:W-:Y:S01]  /*51b0*/  MOV R3, 0x0 ;  /* 0x0000000000037802 */ /* 0x000fe20000000f00 */
[----:B------:R-:W-:Y:S02]  /*51c0*/  HFMA2 R12, -RZ, RZ, 0, 5.9604644775390625e-08 ;  /* 0x00000001ff0c7431 */ /* 0x000fe400000001ff */
[----:B------:R-:W-:Y:S02]  /*51d0*/  IMAD.MOV.U32 R8, RZ, RZ, 0x70 ;  /* 0x00000070ff087424 */ /* 0x000fe400078e00ff */
[----:B------:R-:W-:Y:S01]  /*51e0*/  IMAD.MOV.U32 R13, RZ, RZ, RZ ;  /* 0x000000ffff0d7224 */ /* 0x000fe200078e00ff */
[----:B------:R-:W2:Y:S01]  /*51f0*/  LDCU.64 UR6, c[0x4][0x88] ;  /* 0x01001100ff0677ac */ /* 0x000ea20008000a00 */
[----:B------:R-:W3:Y:S01]  /*5200*/  LDC.64 R2, c[0x4][R3] ;  /* 0x0100000003027b82 */ /* 0x000ee20000000a00 */
[----:B------:R-:W4:Y:S01]  /*5210*/  LDCU.64 UR4, c[0x4][0x8] ;  /* 0x01000100ff0477ac */ /* 0x000f220008000a00 */
[----:B-1----:R-:W-:Y:S01]  /*5220*/  MOV R5, UR9 ;  /* 0x0000000900057c02 */ /* 0x002fe20008000f00 */
[----:B------:R-:W-:Y:S01]  /*5230*/  IMAD.U32 R4, RZ, RZ, UR8 ;  /* 0x00000008ff047e24 */ /* 0x000fe2000f8e00ff */
[----:B--2---:R-:W-:Y:S01]  /*5240*/  MOV R7, UR7 ;  /* 0x0000000700077c02 */ /* 0x004fe20008000f00 */
[----:B------:R-:W-:Y:S01]  /*5250*/  IMAD.U32 R6, RZ, RZ, UR6 ;  /* 0x00000006ff067e24 */ /* 0x000fe2000f8e00ff */
[----:B----4-:R-:W-:Y:S01]  /*5260*/  MOV R11, UR5 ;  /* 0x00000005000b7c02 */ /* 0x010fe20008000f00 */
[----:B------:R-:W-:Y:S02]  /*5270*/  IMAD.U32 R10, RZ, RZ, UR4 ;  /* 0x00000004ff0a7e24 */ /* 0x000fe4000f8e00ff */
[----:B------:R-:W-:Y:S07]  /*5280*/  LEPC R20, `(.L_x_85) ;  /* 0x000000001014794e */ /* 0x000fee0000000000 */
[----:B---3-5:R-:W-:Y:S05]  /*5290*/  CALL.ABS.NOINC R2 ;  /* 0x0000000002007343 */ /* 0x028fea0003c00000 */
.L_x_85:
[----:B------:R-:W-:Y:S01]  /*52a0*/  LOP3.LUT P0, RZ, R109, 0x1b0, RZ, 0xc0, !PT ;  /* 0x000001b06dff7812 */ /* 0x000fe2000780c0ff */
[----:B------:R-:W-:Y:S11]  /*52b0*/  BSSY.RECONVERGENT B6, `(.L_x_86) ;  /* 0x0000013000067945 */ /* 0x000ff60003800200 */
[----:B------:R-:W-:Y:S01]  /*52c0*/  @!UPT UIADD3 URZ, UPT, UPT, URZ, URZ, URZ ;  /* 0x000000fffffff290 */ /* 0x000fe2000fffe0ff */
[----:B------:R-:W-:Y:S05]  /*52d0*/  @!P0 BRA `(.L_x_87) ;  /* 0x0000000000408947 */ /* 0x000fea0003800000 */
        /* <DEDUP_REMOVED lines=16> */
.L_x_87:
[----:B------:R-:W-:Y:S05]  /*53e0*/  BSYNC.RECONVERGENT B6 ;  /* 0x0000000000067941 */ /* 0x000fea0003800200 */
.L_x_86:
[----:B------:R-:W-:Y:S01]  /*53f0*/  ISETP.NE.U32.AND P4, PT, R90, RZ, PT ;  /* 0x000000ff5a00720c */ /* 0x000fe20003f85070 */
[----:B------:R-:W-:Y:S01]  /*5400*/  UISETP.NE.AND UP2, UPT, UR50, URZ, UPT ;  /* 0x000000ff3200728c */ /* 0x000fe2000bf45270 */
[----:B------:R-:W-:Y:S01]  /*5410*/  ISETP.NE.U32.AND P2, PT, RZ, UR38, PT ;  /* 0x00000026ff007c0c */ /* 0x000fe2000bf45070 */
[----:B------:R-:W-:Y:S01]  /*5420*/  UISETP.NE.U32.AND UP1, UPT, UR44, URZ, UPT ;  /* 0x000000ff2c00728c */ /* 0x000fe2000bf25070 */
[----:B------:R-:W-:Y:S01]  /*5430*/  ISETP.NE.AND.EX P4, PT, R91, RZ, PT, P4 ;  /* 0x000000ff5b00720c */ /* 0x000fe20003f85340 */
[----:B------:R-:W-:Y:S01]  /*5440*/  UPLOP3.LUT UP0, UPT, UPT, UPT, UPT, 0x40, 0x4 ;  /* 0x000000000004789c */ /* 0x000fe20003f0e870 */
[----:B------:R-:W-:Y:S01]  /*5450*/  ISETP.NE.AND.EX P2, PT, RZ, UR39, PT, P2 ;  /* 0x00000027ff007c0c */ /* 0x000fe2000bf45320 */
[----:B------:R-:W-:Y:S01]  /*5460*/  UISETP.NE.AND.EX UP1, UPT, UR45, URZ, UPT, UP1 ;  /* 0x000000ff2d00728c */ /* 0x000fe2000bf25310 */
[----:B------:R-:W-:Y:S04]  /*5470*/  PLOP3.LUT P1, PT, PT, PT, UP2, 0x80, 0x8 ;  /* 0x000000000008781c */ /* 0x000fe80003f2f028 */
[----:B------:R-:W-:Y:S06]  /*5480*/  @UP2 UPLOP3.LUT UP0, UPT, UPT, UPT, UP1, 0x80, 0x8 ;  /* 0x000000000008289c */ /* 0x000fec0003f0f010 */
[----:B------:R-:W-:Y:S01]  /*5490*/  PLOP3.LUT P0, PT, PT, PT, UP0, 0x80, 0x8 ;  /* 0x000000000008781c */ /* 0x000fe20003f0f008 */
[----:B------:R-:W-:Y:S01]  /*54a0*/  @!UPT UIADD3 URZ, UPT, UPT, URZ, URZ, URZ ;  /* 0x000000fffffff290 */ /* 0x000fe2000fffe0ff */
[----:B------:R-:W-:Y:S11]  /*54b0*/  BRA.U !UP1, `(.L_x_88) ;  /* 0x0000000109387547 */ /* 0x000ff6000b800000 */
[----:B------:R-:W-:Y:S01]  /*54c0*/  UISETP.NE.U32.AND UP0, UPT, UR38, URZ, UPT ;  /* 0x000000ff2600728c */ /* 0x000fe2000bf05070 */
[----:B------:R-:W-:Y:S02]  /*54d0*/  HFMA2 R0, -RZ, RZ, 0, 5.9604644775390625e-08 ;  /* 0x00000001ff007431 */ /* 0x000fe400000001ff */
[----:B------:R-:W-:Y:S01]  /*54e0*/  IMAD.MOV.U32 R95, RZ, RZ, 0x1 ;  /* 0x00000001ff5f7424 */ /* 0x000fe200078e00ff */
[----:B------:R-:W-:Y:S06]  /*54f0*/  UISETP.NE.AND.EX UP0, UPT, UR39, URZ, UPT, UP0 ;  /* 0x000000ff2700728c */ /* 0x000fec000bf05300 */
[----:B------:R-:W-:Y:S05]  /*5500*/  PLOP3.LUT P3, PT, PT, PT, UP0, 0x80, 0x8 ;  /* 0x000000000008781c */ /* 0x000fea0003f6f008 */
[----:B------:R-:W1:Y:S01]  /*5510*/  @UP0 LDCU.64 UR6, c[0x0][0x888] ;  /* 0x00011100ff0607ac */ /* 0x000e620008000a00 */
[----:B------:R-:W-:Y:S07]  /*5520*/  @UP0 UIMAD UR4, UR36, UR44, URZ ;  /* 0x0000002c240402a4 */ /* 0x000fee000f8e02ff */
[----:B------:R-:W-:Y:S01]  /*5530*/  @!P3 PRMT R95, R0, 0x7610, R95 ;  /* 0x00007610005fb816 */ /* 0x000fe2000000005f */
[----:B-1----:R-:W-:Y:S03]  /*5540*/  @UP0 UIMAD.WIDE UR6, UR4, 0x4, UR6 ;  /* 0x00000004040608a5 */ /* 0x002fe6000f8e0206 */
[----:B------:R-:W1:Y:S03]  /*5550*/  @!UP0 LDCU UR4, c[0x0][0x880] ;  /* 0x00011000ff0487ac */ /* 0x000e660008000800 */
[----:B------:R-:W-:Y:S01]  /*5560*/  IMAD.U32 R2, RZ, RZ, UR6 ;  /* 0x00000006ff027e24 */ /* 0x000fe2000f8e00ff */
[----:B------:R-:W-:Y:S05]  /*5570*/  MOV R3, UR7 ;  /* 0x0000000700037c02 */ /* 0x000fea0008000f00 */
[----:B-----5:R2:W5:Y:S02]  /*5580*/  @P3 LDG.E R49, desc[UR46][R2.64] ;  /* 0x0000002e02313981 */ /* 0x020564000c1e1900 */
[----:B-12---:R-:W-:Y:S02]  /*5590*/  @!P3 IMAD.U32 R49, RZ, RZ, UR4 ;  /* 0x00000004ff31be24 */ /* 0x006fe4000f8e00ff */
.L_x_88:
[----:B------:R-:W-:Y:S05]  /*55a0*/  @!P4 BRA `(.L_x_89) ;  /* 0x000000000020c947 */ /* 0x000fea0003800000 */
[----:B------:R-:W-:Y:S04]  /*55b0*/  ISETP.NE.U32.AND P3, PT, R88, RZ, PT ;  /* 0x000000ff5800720c */ /* 0x000fe80003f65070 */
[----:B------:R-:W-:Y:S11]  /*55c0*/  ISETP.NE.AND.EX P3, PT, R89, RZ, PT, P3 ;  /* 0x000000ff5900720c */ /* 0x000ff60003f65330 */
[----:B------:R-:W-:Y:S02]  /*55d0*/  @!UPT UIADD3 URZ, UPT, UPT, URZ, URZ, URZ ;  /* 0x000000fffffff290 */ /* 0x000fe4000fffe0ff */
[----:B------:R-:W1:Y:S01]  /*55e0*/  @P3 LDC.64 R2, c[0x0][0x8a8] ;  /* 0x00022a00ff023b82 */ /* 0x000e620000000a00 */
[----:B------:R-:W-:Y:S04]  /*55f0*/  @P3 IMAD R0, R90, UR36, RZ ;  /* 0x000000245a003c24 */ /* 0x000fe8000f8e02ff */
[----:B-1----:R-:W-:Y:S05]  /*5600*/  @P3 IMAD.WIDE R2, R0, 0x4, R2 ;  /* 0x0000000400023825 */ /* 0x002fea00078e0202 */
[----:B-----5:R1:W5:Y:S02]  /*5610*/  @P3 LDG.E R47, desc[UR46][R2.64] ;  /* 0x0000002e022f3981 */ /* 0x020364000c1e1900 */
[----:B-1----:R-:W2:Y:S02]  /*5620*/  @!P3 LDC R47, c[0x0][0x8a0] ;  /* 0x00022800ff2fbb82 */ /* 0x002ea40000000800 */
.L_x_89:
[----:B-----5:R-:W-:Y:S01]  /*5630*/  FSETP.NEU.AND P4, PT, R49, RZ, PT ;  /* 0x000000ff3100720b */ /* 0x020fe20003f8d000 */
[----:B------:R-:W-:Y:S01]  /*5640*/  BSSY B1, `(.L_x_90) ;  /* 0x0000042000017945 */ /* 0x000fe20003800000 */
[----:B------:R-:W-:Y:S01]  /*5650*/  SEL R7, RZ, 0xffffffff, P2 ;  /* 0xffffffffff077807 */ /* 0x000fe20001000000 */
[----:B------:R-:W-:Y:S01]  /*5660*/  IMAD.MOV.U32 R115, RZ, RZ, 0x1 ;  /* 0x00000001ff737424 */ /* 0x000fe200078e00ff */
[----:B------:R-:W-:Y:S02]  /*5670*/  LOP3.LUT P3, RZ, R95, 0xff, RZ, 0xc0, !PT ;  /* 0x000000ff5fff7812 */ /* 0x000fe4000786c0ff */
[----:B------:R-:W-:Y:S02]  /*5680*/  CS2R R86, SRZ ;  /* 0x0000000000567805 */ /* 0x000fe4000001ff00 */
[----:B------:R-:W-:Y:S02]  /*5690*/  @P1 SEL R4, RZ, 0xffffffff, P4 ;  /* 0xffffffffff041807 */ /* 0x000fe40002000000 */
[----:B------:R-:W-:Y:S02]  /*56a0*/  CS2R R84, SRZ ;  /* 0x0000000000547805 */ /* 0x000fe4000001ff00 */
[----:B------:R-:W-:Y:S02]  /*56b0*/  LEA R0, R105, UR49, 0x3 ;  /* 0x0000003169007c11 */ /* 0x000fe4000f8e18ff */
[----:B------:R-:W-:Y:S02]  /*56c0*/  CS2R R82, SRZ ;  /* 0x0000000000527805 */ /* 0x000fe4000001ff00 */
[----:B------:R-:W-:Y:S02]  /*56d0*/  @P0 SEL R4, R7, R4, !P3 ;  /* 0x0000000407040207 */ /* 0x000fe40005800000 */
[----:B------:R-:W-:Y:S02]  /*56e0*/  CS2R R80, SRZ ;  /* 0x0000000000507805 */ /* 0x000fe4000001ff00 */
[----:B------:R-:W-:Y:S02]  /*56f0*/  LEA R113, R44, UR49, 0x3 ;  /* 0x000000312c717c11 */ /* 0x000fe4000f8e18ff */
[----:B------:R-:W-:Y:S02]  /*5700*/  @P1 LOP3.LUT R4, R4, 0x1, RZ, 0xc0, !PT ;  /* 0x0000000104041812 */ /* 0x000fe400078ec0ff */
[----:B------:R-:W-:Y:S02]  /*5710*/  SHF.L.U32 R2, R107, 0x1f, RZ ;  /* 0x0000001f6b027819 */ /* 0x000fe400000006ff */
[----:B------:R-:W-:Y:S02]  /*5720*/  ISETP.NE.U32.OR P6, PT, R4, 0x1, !P1 ;  /* 0x000000010400780c */ /* 0x000fe40004fc5470 */
[----:B------:R-:W-:Y:S02]  /*5730*/  PLOP3.LUT P2, PT, PT, PT, UP1, 0x80, 0x8 ;  /* 0x000000000008781c */ /* 0x000fe40003f4f018 */
[----:B------:R-:W-:Y:S02]  /*5740*/  LEA.HI R5, R44, R44, RZ, 0x1 ;  /* 0x0000002c2c057211 */ /* 0x000fe400078f08ff */
[----:B------:R-:W-:Y:S02]  /*5750*/  SEL R4, RZ, 0xffffffff, P4 ;  /* 0xffffffffff047807 */ /* 0x000fe40002000000 */
[----:B------:R-:W-:Y:S01]  /*5760*/  P2R R114, PR, RZ, 0x40 ;  /* 0x00000040ff727803 */ /* 0x000fe20000000000 */
[C---:B------:R-:W-:Y:S01]  /*5770*/  IMAD.SHL.U32 R3, R5.reuse, 0x40, RZ ;  /* 0x0000004005037824 */ /* 0x040fe200078e00ff */
[----:B------:R-:W-:Y:S03]  /*5780*/  LOP3.LUT R5, R5, 0xffe, RZ, 0xc0, !PT ;  /* 0x00000ffe05057812 */ /* 0x000fe600078ec0ff */
[----:B------:R-:W-:Y:S02]  /*5790*/  @P6 SHF.L.U32 R9, R104, 0x1f, RZ ;  /* 0x0000001f68096819 */ /* 0x000fe400000006ff */
[----:B------:R-:W-:Y:S01]  /*57a0*/  @P2 SEL R4, R7, R4, !P3 ;  /* 0x0000000407042207 */ /* 0x000fe20005800000 */
[----:B------:R-:W-:Y:S01]  /*57b0*/  IMAD.IADD R48, R44, 0x1, -R5 ;  /* 0x000000012c307824 */ /* 0x000fe200078e0a05 */
[----:B------:R-:W1:Y:S01]  /*57c0*/  @P6 SYNCS.PHASECHK.TRANS64.TRYWAIT P1, [R0+URZ+0x80], R9 ;  /* 0x00008009000065a7 */ /* 0x000e6200080211ff */
[----:B------:R-:W-:Y:S02]  /*57d0*/  LOP3.LUT R3, R3, 0xffffff80, RZ, 0xc0, !PT ;  /* 0xffffff8003037812 */ /* 0x000fe400078ec0ff */
[----:B------:R-:W-:Y:S03]  /*57e0*/  LOP3.LUT R4, R4, 0x1, RZ, 0xc0, !PT ;  /* 0x0000000104047812 */ /* 0x000fe600078ec0ff */
[----:B------:R-:W-:Y:S01]  /*57f0*/  IMAD.IADD R3, R46, 0x1, R3 ;  /* 0x000000012e037824 */ /* 0x000fe200078e0203 */
[----:B------:R-:W-:Y:S03]  /*5800*/  ISETP.NE.U32.AND P5, PT, R4, 0x1, PT ;  /* 0x000000010400780c */ /* 0x000fe60003fa5070 */
[----:B------:R-:W-:Y:S01]  /*5810*/  IMAD R48, R48, 0x100000, R3 ;  /* 0x0010000030307824 */ /* 0x000fe200078e0203 */
[----:B------:R-:W-:Y:S01]  /*5820*/  P2R R124, PR, RZ, 0x20 ;  /* 0x00000020ff7c7803 */ /* 0x000fe20000000000 */
[----:B------:R3:W4:Y:S01]  /*5830*/  SYNCS.PHASECHK.TRANS64.TRYWAIT P0, [R113+URZ+0xd0], R2 ;  /* 0x0000d002710075a7 */ /* 0x00072200080011ff */
[----:B-1----:R-:W-:Y:S01]  /*5840*/  @P6 SEL R115, RZ, 0x1, !P1 ;  /* 0x00000001ff736807 */ /* 0x002fe20004800000 */
[----:B---3--:R-:W-:Y:S06]  /*5850*/  @!P6 BRA `(.L_x_91) ;  /* 0x000000000080e947 */ /* 0x008fec0003800000 */
[----:B------:R-:W-:Y:S01]  /*5860*/  @P5 IMAD R5, R105, 0x1000, R100 ;  /* 0x0000100069055824 */ /* 0x000fe200078e0264 */
[----:B------:R-:W-:Y:S01]  /*5870*/  ISETP.NE.AND P1, PT, R115, RZ, PT ;  /* 0x000000ff7300720c */ /* 0x000fe20003f25270 */
[----:B------:R-:W-:Y:S01]  /*5880*/  BSSY B0, `(.L_x_92) ;  /* 0x000000b000007945 */ /* 0x000fe20003800000 */
[----:B------:R-:W-:Y:S01]  /*5890*/  CS2R R82, SRZ ;  /* 0x0000000000527805 */ /* 0x000fe2000001ff00 */
[----:B------:R-:W-:Y:S01]  /*58a0*/  @P5 VIADD R4, R5, UR49 ;  /* 0x0000003105045c36 */ /* 0x000fe20008000000 */
[----:B------:R-:W-:Y:S02]  /*58b0*/  CS2R R80, SRZ ;  /* 0x0000000000507805 */ /* 0x000fe4000001ff00 */
[----:B------:R-:W-:Y:S02]  /*58c0*/  CS2R R86, SRZ ;  /* 0x0000000000567805 */ /* 0x000fe4000001ff00 */
[----:B------:R-:W-:Y:S01]  /*58d0*/  CS2R R84, SRZ ;  /* 0x0000000000547805 */ /* 0x000fe2000001ff00 */
[----:B------:R-:W-:Y:S04]  /*58e0*/  @P5 IMAD R4, R108, -0x10, R4 ;  /* 0xfffffff06c045824 */ /* 0x000fe800078e0204 */
[----:B------:R-:W-:Y:S05]  /*58f0*/  @P1 BRA `(.L_x_93) ;  /* 0x00000000000c1947 */ /* 0x000fea0003800000 */
[----:B------:R-:W-:Y:S04]  /*5900*/  SHF.L.U32 R3, R104, 0x1f, RZ ;  /* 0x0000001f68037819 */ /* 0x000fe800000006ff */
[----:B------:R-:W1:Y:S02]  /*5910*/  SYNCS.PHASECHK.TRANS64.TRYWAIT P1, [R0+URZ+0x80], R3 ;  /* 0x00008003000075a7 */ /* 0x000e6400080211ff */
[----:B-1----:R-:W-:Y:S05]  /*5920*/  @!P1 BRA `(.L_x_94) ;  /* 0x0000002400509947 */ /* 0x002fea0003800000 */
.L_x_93:
[----:B------:R-:W-:Y:S05]  /*5930*/  BSYNC B0 ;  /* 0x0000000000007941 */ /* 0x000fea0003800000 */
.L_x_92:
[----:B------:R-:W-:Y:S01]  /*5940*/  ISETP.NE.AND P1, PT, R124, RZ, PT ;  /* 0x000000ff7c00720c */ /* 0x000fe20003f25270 */
[----:B-1----:R-:W-:Y:S02]  /*5950*/  VIADD R3, R0, 0x90 ;  /* 0x0000009000037836 */ /* 0x002fe40000000000 */
[----:B------:R-:W-:Y:S02]  /*5960*/  IMAD.U32 R0, RZ, RZ, UR37 ;  /* 0x00000025ff007e24 */ /* 0x000fe4000f8e00ff */
[----:B------:R-:W-:Y:S03]  /*5970*/  VIADD R105, R105, 0x1 ;  /* 0x0000000169697836 */ /* 0x000fe60000000000 */
[----:B------:R-:W-:Y:S05]  /*5980*/  PRMT R0, R0, 0x654, R3 ;  /* 0x0000065400007816 */ /* 0x000fea0000000003 */
[----:B------:R1:W3:Y:S04]  /*5990*/  @P1 LDS.128 R80, [R5+UR49+0x200] ;  /* 0x0002003105501984 */ /* 0x0002e80008000c00 */
[----:B------:R1:W1:Y:S01]  /*59a0*/  @P1 LDS.128 R84, [R4+0x210] ;  /* 0x0002100004541984 */ /* 0x0002620000000c00 */
[C---:B------:R-:W-:Y:S01]  /*59b0*/  ISETP.NE.AND P1, PT, R105.reuse, 0x2, PT ;  /* 0x000000026900780c */ /* 0x040fe20003f25270 */
[----:B------:R-:W-:Y:S01]  /*59c0*/  @!PT LDS RZ, [RZ] ;  /* 0x00000000fffff984 */ /* 0x000fe20000000800 */
[----:B------:R-:W-:Y:S01]  /*59d0*/  @!PT LDS RZ, [RZ] ;  /* 0x00000000fffff984 */ /* 0x000fe20000000800 */
[----:B------:R-:W-:Y:S01]  /*59e0*/  @!PT LDS RZ, [RZ] ;  /* 0x00000000fffff984 */ /* 0x000fe20000000800 */
[----:B------:R-:W-:Y:S01]  /*59f0*/  @!PT LDS RZ, [RZ] ;  /* 0x00000000fffff984 */ /* 0x000fe20000000800 */
[----:B------:R5:W-:Y:S06]  /*5a00*/  MEMBAR.ALL.CTA ;  /* 0x0000000000007992 */ /* 0x000bec0000008000 */
[----:B-----5:R-:W5:Y:S01]  /*5a10*/  FENCE.VIEW.ASYNC.S ;  /* 0x00000000000073c6 */ /* 0x020f620000000000 */
[----:B------:R-:W-:Y:S02]  /*5a20*/  SEL R3, RZ, 0x1, P1 ;  /* 0x00000001ff037807 */ /* 0x000fe40000800000 */
[----:B------:R-:W-:Y:S02]  /*5a30*/  SEL R105, R105, RZ, P1 ;  /* 0x000000ff69697207 */ /* 0x000fe40000800000 */
[----:B------:R-:W-:Y:S01]  /*5a40*/  LOP3.LUT R104, R104, R3, RZ, 0x3c, !PT ;  /* 0x0000000368687212 */ /* 0x000fe200078e3cff */
[----:B-----5:R1:W-:Y:S06]  /*5a50*/  SYNCS.ARRIVE.TRANS64.RED.A1T0 RZ, [R0+URZ], RZ ;  /* 0x000000ff00ff79a7 */ /* 0x0203ec00081004ff */
.L_x_91:
[----:B------:R-:W-:Y:S05]  /*5a60*/  BSYNC B1 ;  /* 0x0000000000017941 */ /* 0x000fea0003800000 */
.L_x_90:
[----:B-1----:R-:W-:Y:S04]  /*5a70*/  SHF.R.U32.HI R0, RZ, 0x15, R48 ;  /* 0x00000015ff007819 */ /* 0x002fe80000011630 */
[----:B------:R-:W-:Y:S01]  /*5a80*/  LOP3.LUT P1, RZ, R0, 0x3, R101, 0x48, !PT ;  /* 0x0000000300ff7812 */ /* 0x000fe20007824865 */
[----:B------:R-:W-:Y:S01]  /*5a90*/  @!UPT UIADD3 URZ, UPT, UPT, URZ, URZ, URZ ;  /* 0x000000fffffff290 */ /* 0x000fe2000fffe0ff */
[----:B----4-:R-:W-:Y:S11]  /*5aa0*/  @P0 BRA `(.L_x_95) ;  /* 0x0000000000080947 */ /* 0x010ff60003800000 */
[----:B------:R-:W1:Y:S02]  /*5ab0*/  SYNCS.PHASECHK.TRANS64.TRYWAIT P0, [R113+URZ+0xd0], R2 ;  /* 0x0000d002710075a7 */ /* 0x000e6400080011ff */
[----:B-1----:R-:W-:Y:S05]  /*5ac0*/  @!P0 BRA `(.L_x_96) ;  /* 0x0000002000fc8947 */ /* 0x002fea0003800000 */
.L_x_95:
[----:B------:R-:W-:Y:S05]  /*5ad0*/  @!P1 BRA `(.L_x_97) ;  /* 0x0000000000409947 */ /* 0x000fea0003800000 */
[----:B------:R-:W4:Y:S01]  /*5ae0*/  LDCU.64 UR8, c[0x4][0x70] ;  /* 0x01000e00ff0877ac */ /* 0x000f220008000a00 */
[----:B------:R-:W-:Y:S01]  /*5af0*/  MOV R3, 0x0 ;  /* 0x0000000000037802 */ /* 0x000fe20000000f00 */
[----:B------:R-:W-:Y:S02]  /*5b00*/  HFMA2 R12, -RZ, RZ, 0, 5.9604644775390625e-08 ;  /* 0x00000001ff0c7431 */ /* 0x000fe400000001ff */
[----:B------:R-:W-:Y:S02]  /*5b10*/  IMAD.MOV.U32 R8, RZ, RZ, 0x192 ;  /* 0x00000192ff087424 */ /* 0x000fe400078e00ff */
[----:B------:R-:W-:Y:S01]  /*5b20*/  IMAD.MOV.U32 R13, RZ, RZ, RZ ;  /* 0x000000ffff0d7224 */ /* 0x000fe200078e00ff */
[----:B------:R-:W5:Y:S01]  /*5b30*/  LDCU.64 UR6, c[0x4][0x78] ;  /* 0x01000f00ff0677ac */ /* 0x000f620008000a00 */
[----:B-1----:R-:W1:Y:S01]  /*5b40*/  LDC.64 R2, c[0x4][R3] ;  /* 0x0100000003027b82 */ /* 0x002e620000000a00 */
[----:B------:R-:W2:Y:S01]  /*5b50*/  LDCU.64 UR4, c[0x4][0x10] ;  /* 0x01000200ff0477ac */ /* 0x000ea20008000a00 */
[----:B----4-:R-:W-:Y:S01]  /*5b60*/  MOV R5, UR9 ;  /* 0x0000000900057c02 */ /* 0x010fe20008000f00 */
[----:B------:R-:W-:Y:S01]  /*5b70*/  IMAD.U32 R4, RZ, RZ, UR8 ;  /* 0x00000008ff047e24 */ /* 0x000fe2000f8e00ff */
[----:B-----5:R-:W-:Y:S01]  /*5b80*/  MOV R7, UR7 ;  /* 0x0000000700077c02 */ /* 0x020fe20008000f00 */
[----:B------:R-:W-:Y:S01]  /*5b90*/  IMAD.U32 R6, RZ, RZ, UR6 ;  /* 0x00000006ff067e24 */ /* 0x000fe2000f8e00ff */
[----:B--2---:R-:W-:Y:S01]  /*5ba0*/  MOV R11, UR5 ;  /* 0x00000005000b7c02 */ /* 0x004fe20008000f00 */
[----:B------:R-:W-:Y:S02]  /*5bb0*/  IMAD.U32 R10, RZ, RZ, UR4 ;  /* 0x00000004ff0a7e24 */ /* 0x000fe4000f8e00ff */
[----:B------:R-:W-:Y:S07]  /*5bc0*/  LEPC R20, `(.L_x_97) ;  /* 0x000000001014794e */ /* 0x000fee0000000000 */
[----:B-1-3--:R-:W-:Y:S05]  /*5bd0*/  CALL.ABS.NOINC R2 ;  /* 0x0000000002007343 */ /* 0x00afea0003c00000 */
.L_x_97:
[-C--:B---3--:R-:W-:Y:S01]  /*5be0*/  F2FP.F16.E4M3.UNPACK_B R51, R80.reuse ;  /* 0x00000050ff33723e */ /* 0x088fe200020006ff */
[----:B------:R-:W-:Y:S05]  /*5bf0*/  WARPSYNC.ALL ;  /* 0x0000000000007948 */ /* 0x000fea0003800000 */
[----:B------:R-:W-:Y:S01]  /*5c00*/  R2UR UR4, R48 ;  /* 0x00000000300472ca */ /* 0x000fe200000e0000 */
[--C-:B------:R-:W-:Y:S01]  /*5c10*/  HADD2.F32 R50, -RZ, R51.reuse.H0_H0 ;  /* 0x20000033ff327230 */ /* 0x100fe20000004100 */
[----:B------:R-:W-:Y:S01]  /*5c20*/  F2FP.F16.E4M3.UNPACK_B R53, R80.H1 ;  /* 0x00000050ff35723e */ /* 0x000fe200030006ff */
[----:B------:R-:W-:Y:S01]  /*5c30*/  HADD2.F32 R51, -RZ, R51.H1_H1 ;  /* 0x30000033ff337230 */ /* 0x000fe20000004100 */
[-C--:B------:R-:W-:Y:S01]  /*5c40*/  F2FP.F16.E4M3.UNPACK_B R55, R81.reuse ;  /* 0x00000051ff37723e */ /* 0x080fe200020006ff */
[----:B------:R-:W-:Y:S01]  /*5c50*/  BSSY.RECONVERGENT B0, `(.L_x_98) ;  /* 0x0000099000007945 */ /* 0x000fe20003800200 */
[----:B------:R-:W-:Y:S01]  /*5c60*/  F2FP.F16.E4M3.UNPACK_B R57, R81.H1 ;  /* 0x00000051ff39723e */ /* 0x000fe200030006ff */
[--C-:B------:R-:W-:Y:S01]  /*5c70*/  HADD2.F32 R52, -RZ, R53.reuse.H0_H0 ;  /* 0x20000035ff347230 */ /* 0x100fe20000004100 */
[-C--:B------:R-:W-:Y:S01]  /*5c80*/  F2FP.F16.E4M3.UNPACK_B R59, R82.reuse ;  /* 0x00000052ff3b723e */ /* 0x080fe200020006ff */
[----:B------:R-:W-:Y:S01]  /*5c90*/  HADD2.F32 R54, -RZ, R53.H1_H1 ;  /* 0x30000035ff367230 */ /* 0x000fe20000004100 */
[----:B------:R-:W-:Y:S01]  /*5ca0*/  F2FP.F16.E4M3.UNPACK_B R61, R82.H1 ;  /* 0x00000052ff3d723e */ /* 0x000fe200030006ff */
[--C-:B------:R-:W-:Y:S01]  /*5cb0*/  HADD2.F32 R53, -RZ, R55.reuse.H0_H0 ;  /* 0x20000037ff357230 */ /* 0x100fe20000004100 */
[-C--:B------:R-:W-:Y:S01]  /*5cc0*/  F2FP.F16.E4M3.UNPACK_B R63, R83.reuse ;  /* 0x00000053ff3f723e */ /* 0x080fe200020006ff */
[----:B------:R-:W-:Y:S01]  /*5cd0*/  LDTM.16dp32bit_t0_t15.x32 R4, tmem[UR4] ;  /* 0x00000004000479ee */ /* 0x000fe20008a80000 */
[----:B------:R-:W2:Y:S01]  /*5ce0*/  LDTM.16dp32bit_t16_t31.x32 R4, tmem[UR4+0x20] ;  /* 0x00002004000479ee */ /* 0x000ea20008aa0000 */
[----:B------:R-:W-:Y:S01]  /*5cf0*/  SHF.L.U32 R125, R102, 0x4, RZ ;  /* 0x00000004667d7819 */ /* 0x000fe200000006ff */
[----:B------:R-:W-:Y:S01]  /*5d00*/  HADD2.F32 R56, -RZ, R55.H1_H1 ;  /* 0x30000037ff387230 */ /* 0x000fe20000004100 */
[----:B------:R-:W-:Y:S01]  /*5d10*/  ISETP.NE.AND P6, PT, R114, RZ, PT ;  /* 0x000000ff7200720c */ /* 0x000fe20003fc5270 */
[----:B------:R-:W-:Y:S01]  /*5d20*/  HADD2.F32 R60, -RZ, R59.H1_H1 ;  /* 0x3000003bff3c7230 */ /* 0x000fe20000004100 */
[----:B------:R-:W-:Y:S01]  /*5d30*/  IADD3 R114, PT, PT, R100, UR49, RZ ;  /* 0x0000003164727c10 */ /* 0x000fe2000fffe0ff */
[----:B------:R-:W-:Y:S01]  /*5d40*/  HADD2.F32 R64, -RZ, R63.H1_H1 ;  /* 0x3000003fff407230 */ /* 0x000fe20000004100 */
[----:B------:R-:W-:Y:S01]  /*5d50*/  F2FP.F16.E4M3.UNPACK_B R65, R83.H1 ;  /* 0x00000053ff41723e */ /* 0x000fe200030006ff */
[--C-:B------:R-:W-:Y:S01]  /*5d60*/  HADD2.F32 R55, -RZ, R57.reuse.H0_H0 ;  /* 0x20000039ff377230 */ /* 0x100fe20000004100 */
[----:B------:R-:W-:Y:S01]  /*5d70*/  IADD3 R114, PT, PT, R114, R125, RZ ;  /* 0x0000007d72727210 */ /* 0x000fe20007ffe0ff */
[----:B------:R-:W-:Y:S01]  /*5d80*/  HADD2.F32 R58, -RZ, R57.H1_H1 ;  /* 0x30000039ff3a7230 */ /* 0x000fe20000004100 */
[-C--:B------:R-:W-:Y:S01]  /*5d90*/  F2FP.F16.E4M3.UNPACK_B R67, R84.reuse ;  /* 0x00000054ff43723e */ /* 0x080fe200020006ff */
[----:B------:R-:W-:Y:S01]  /*5da0*/  HADD2.F32 R57, -RZ, R59.H0_H0 ;  /* 0x2000003bff397230 */ /* 0x000fe20000004100 */
[----:B------:R-:W-:Y:S01]  /*5db0*/  F2FP.F16.E4M3.UNPACK_B R69, R84.H1 ;  /* 0x00000054ff45723e */ /* 0x000fe200030006ff */
[----:B------:R-:W-:Y:S01]  /*5dc0*/  HADD2.F32 R59, -RZ, R61.H0_H0 ;  /* 0x2000003dff3b7230 */ /* 0x000fe20000004100 */
[-C--:B------:R-:W-:Y:S01]  /*5dd0*/  F2FP.F16.E4M3.UNPACK_B R71, R85.reuse ;  /* 0x00000055ff47723e */ /* 0x080fe200020006ff */
[----:B------:R-:W-:Y:S01]  /*5de0*/  HADD2.F32 R68, -RZ, R67.H1_H1 ;  /* 0x30000043ff447230 */ /* 0x000fe20000004100 */
[----:B------:R-:W-:Y:S01]  /*5df0*/  F2FP.F16.E4M3.UNPACK_B R73, R85.H1 ;  /* 0x00000055ff49723e */ /* 0x000fe200030006ff */
[----:B------:R-:W-:Y:S01]  /*5e00*/  HADD2.F32 R62, -RZ, R61.H1_H1 ;  /* 0x3000003dff3e7230 */ /* 0x000fe20000004100 */
[-C--:B------:R-:W-:Y:S01]  /*5e10*/  F2FP.F16.E4M3.UNPACK_B R75, R86.reuse ;  /* 0x00000056ff4b723e */ /* 0x080fe200020006ff */
[----:B------:R-:W-:Y:S01]  /*5e20*/  HADD2.F32 R61, -RZ, R63.H0_H0 ;  /* 0x2000003fff3d7230 */ /* 0x000fe20000004100 */
[----:B------:R-:W-:Y:S01]  /*5e30*/  F2FP.F16.E4M3.UNPACK_B R77, R86.H1 ;  /* 0x00000056ff4d723e */ /* 0x000fe200030006ff */
[----:B------:R-:W-:Y:S01]  /*5e40*/  HADD2.F32 R72, -RZ, R71.H1_H1 ;  /* 0x30000047ff487230 */ /* 0x000fe20000004100 */
[----:B------:R-:W-:Y:S01]  /*5e50*/  F2FP.F16.E4M3.UNPACK_B R79, R87.H1 ;  /* 0x00000057ff4f723e */ /* 0x000fe200030006ff */
[C---:B--2---:R-:W-:Y:S01]  /*5e60*/  FMUL R0, R47.reuse, R4 ;  /* 0x000000042f007220 */ /* 0x044fe20000400000 */
[C---:B-1----:R-:W-:Y:S01]  /*5e70*/  FMUL R2, R47.reuse, R5 ;  /* 0x000000052f027220 */ /* 0x042fe20000400000 */
[C---:B------:R-:W-:Y:S01]  /*5e80*/  FMUL R4, R47.reuse, R8 ;  /* 0x000000082f047220 */ /* 0x040fe20000400000 */
[----:B------:R-:W-:Y:S01]  /*5e90*/  FMUL R5, R47, R9 ;  /* 0x000000092f057220 */ /* 0x000fe20000400000 */
[C---:B------:R-:W-:Y:S01]  /*5ea0*/  FFMA R0, R49.reuse, R50, R0 ;  /* 0x0000003231007223 */ /* 0x040fe20000000000 */
[----:B------:R-:W-:Y:S01]  /*5eb0*/  FFMA R2, R49, R51, R2 ;  /* 0x0000003331027223 */ /* 0x000fe20000000002 */
[C---:B------:R-:W-:Y:S01]  /*5ec0*/  FMUL R8, R47.reuse, R12 ;  /* 0x0000000c2f087220 */ /* 0x040fe20000400000 */
[C---:B------:R-:W-:Y:S01]  /*5ed0*/  FMUL R9, R47.reuse, R13 ;  /* 0x0000000d2f097220 */ /* 0x040fe20000400000 */
[C---:B------:R-:W-:Y:S01]  /*5ee0*/  FMUL R12, R47.reuse, R16 ;  /* 0x000000102f0c7220 */ /* 0x040fe20000400000 */
[C---:B------:R-:W-:Y:S01]  /*5ef0*/  FMUL R13, R47.reuse, R17 ;  /* 0x000000112f0d7220 */ /* 0x040fe20000400000 */
[C---:B------:R-:W-:Y:S01]  /*5f00*/  FMUL R16, R47.reuse, R20 ;  /* 0x000000142f107220 */ /* 0x040fe20000400000 */
[C---:B------:R-:W-:Y:S01]  /*5f10*/  FMUL R17, R47.reuse, R21 ;  /* 0x000000152f117220 */ /* 0x040fe20000400000 */
[C---:B------:R-:W-:Y:S01]  /*5f20*/  FMUL R20, R47.reuse, R24 ;  /* 0x000000182f147220 */ /* 0x040fe20000400000 */
[C---:B------:R-:W-:Y:S01]  /*5f30*/  FMUL R21, R47.reuse, R25 ;  /* 0x000000192f157220 */ /* 0x040fe20000400000 */
[----:B------:R-:W-:Y:S02]  /*5f40*/  HADD2.F32 R76, -RZ, R75.H1_H1 ;  /* 0x3000004bff4c7230 */ /* 0x000fe40000004100 */
[C---:B------:R-:W-:Y:S01]  /*5f50*/  FMUL R24, R47.reuse, R28 ;  /* 0x0000001c2f187220 */ /* 0x040fe20000400000 */
[C---:B------:R-:W-:Y:S01]  /*5f60*/  FMUL R25, R47.reuse, R29 ;  /* 0x0000001d2f197220 */ /* 0x040fe20000400000 */
[C---:B------:R-:W-:Y:S01]  /*5f70*/  FMUL R28, R47.reuse, R32 ;  /* 0x000000202f1c7220 */ /* 0x040fe20000400000 */
[C---:B------:R-:W-:Y:S01]  /*5f80*/  FMUL R29, R47.reuse, R33 ;  /* 0x000000212f1d7220 */ /* 0x040fe20000400000 */
[C---:B------:R-:W-:Y:S01]  /*5f90*/  FMUL R3, R47.reuse, R6 ;  /* 0x000000062f037220 */ /* 0x040fe20000400000 */
[C---:B------:R-:W-:Y:S01]  /*5fa0*/  FMUL R7, R47.reuse, R7 ;  /* 0x000000072f077220 */ /* 0x040fe20000400000 */
[C---:B------:R-:W-:Y:S01]  /*5fb0*/  FMUL R6, R47.reuse, R10 ;  /* 0x0000000a2f067220 */ /* 0x040fe20000400000 */
[----:B------:R-:W-:Y:S01]  /*5fc0*/  FMUL R11, R47, R11 ;  /* 0x0000000b2f0b7220 */ /* 0x000fe20000400000 */
[C---:B------:R-:W-:Y:S01]  /*5fd0*/  FFMA R3, R49.reuse, R52, R3 ;  /* 0x0000003431037223 */ /* 0x040fe20000000003 */
[C---:B------:R-:W-:Y:S01]  /*5fe0*/  FFMA R7, R49.reuse, R54, R7 ;  /* 0x0000003631077223 */ /* 0x040fe20000000007 */
[C---:B------:R-:W-:Y:S01]  /*5ff0*/  FFMA R4, R49.reuse, R53, R4 ;  /* 0x0000003531047223 */ /* 0x040fe20000000004 */
[----:B------:R-:W-:Y:S01]  /*6000*/  F2FP.F16.E4M3.UNPACK_B R50, R87 ;  /* 0x00000057ff32723e */ /* 0x000fe200020006ff */
[C---:B------:R-:W-:Y:S01]  /*6010*/  FFMA R5, R49.reuse, R56, R5 ;  /* 0x0000003831057223 */ /* 0x040fe20000000005 */
[----:B------:R-:W-:Y:S01]  /*6020*/  FFMA R6, R49, R55, R6 ;  /* 0x0000003731067223 */ /* 0x000fe20000000006 */
[----:B------:R-:W-:Y:S01]  /*6030*/  F2FP.SATFINITE.E4M3.F32.PACK_AB_MERGE_C R117, R7, R3, RZ ;  /* 0x000000030775723e */ /* 0x000fe200048070ff */
[C---:B------:R-:W-:Y:S01]  /*6040*/  FFMA R11, R49.reuse, R58, R11 ;  /* 0x0000003a310b7223 */ /* 0x040fe2000000000b */
[C---:B------:R-:W-:Y:S01]  /*6050*/  FFMA R8, R49.reuse, R57, R8 ;  /* 0x0000003931087223 */ /* 0x040fe20000000008 */
[----:B------:R-:W-:Y:S01]  /*6060*/  ISETP.NE.AND P0, PT, R110, RZ, PT ;  /* 0x000000ff6e00720c */ /* 0x000fe20003f05270 */
[----:B------:R-:W-:Y:S01]  /*6070*/  FFMA R9, R49, R60, R9 ;  /* 0x0000003c31097223 */ /* 0x000fe20000000009 */
[----:B------:R-:W-:Y:S01]  /*6080*/  F2FP.SATFINITE.E4M3.F32.PACK_AB_MERGE_C R116, R2, R0, R117 ;  /* 0x000000000274723e */ /* 0x000fe20004807075 */
[--C-:B------:R-:W-:Y:S01]  /*6090*/  HADD2.F32 R51, -RZ, R50.reuse.H0_H0 ;  /* 0x20000032ff337230 */ /* 0x100fe20000004100 */
[----:B------:R-:W-:Y:S01]  /*60a0*/  F2FP.SATFINITE.E4M3.F32.PACK_AB_MERGE_C R117, R11, R6, RZ ;  /* 0x000000060b75723e */ /* 0x000fe200048070ff */
[----:B------:R-:W-:Y:S02]  /*60b0*/  HADD2.F32 R50, -RZ, R50.H1_H1 ;  /* 0x30000032ff327230 */ /* 0x000fe40000004100 */
[C---:B------:R-:W-:Y:S01]  /*60c0*/  FMUL R10, R47.reuse, R14 ;  /* 0x0000000e2f0a7220 */ /* 0x040fe20000400000 */
[----:B------:R-:W-:Y:S01]  /*60d0*/  FMUL R15, R47, R15 ;  /* 0x0000000f2f0f7220 */ /* 0x000fe20000400000 */
[--C-:B------:R-:W-:Y:S01]  /*60e0*/  HADD2.F32 R63, -RZ, R65.reuse.H0_H0 ;  /* 0x20000041ff3f7230 */ /* 0x100fe20000004100 */
[----:B------:R-:W-:Y:S01]  /*60f0*/  F2FP.SATFINITE.E4M3.F32.PACK_AB_MERGE_C R117, R5, R4, R117 ;  /* 0x000000040575723e */ /* 0x000fe20004807075 */
[C---:B------:R-:W-:Y:S01]  /*6100*/  FFMA R10, R49.reuse, R59, R10 ;  /* 0x0000003b310a7223 */ /* 0x040fe2000000000a */
[C---:B------:R-:W-:Y:S01]  /*6110*/  FFMA R15, R49.reuse, R62, R15 ;  /* 0x0000003e310f7223 */ /* 0x040fe2000000000f */
[C---:B------:R-:W-:Y:S01]  /*6120*/  FFMA R12, R49.reuse, R61, R12 ;  /* 0x0000003d310c7223 */ /* 0x040fe2000000000c */
[----:B------:R-:W-:Y:S01]  /*6130*/  FFMA R13, R49, R64, R13 ;  /* 0x00000040310d7223 */ /* 0x000fe2000000000d */
[----:B------:R-:W-:Y:S02]  /*6140*/  HADD2.F32 R66, -RZ, R65.H1_H1 ;  /* 0x30000041ff427230 */ /* 0x000fe40000004100 */
[C---:B------:R-:W-:Y:S01]  /*6150*/  FMUL R14, R47.reuse, R18 ;  /* 0x000000122f0e7220 */ /* 0x040fe20000400000 */
[----:B------:R-:W-:Y:S02]  /*6160*/  HADD2.F32 R65, -RZ, R67.H0_H0 ;  /* 0x20000043ff417230 */ /* 0x000fe40000004100 */
[----:B------:R-:W-:Y:S01]  /*6170*/  FMUL R19, R47, R19 ;  /* 0x000000132f137220 */ /* 0x000fe20000400000 */
[--C-:B------:R-:W-:Y:S02]  /*6180*/  HADD2.F32 R67, -RZ, R69.reuse.H0_H0 ;  /* 0x20000045ff437230 */ /* 0x100fe40000004100 */
[----:B------:R-:W-:Y:S01]  /*6190*/  FFMA R14, R49, R63, R14 ;  /* 0x0000003f310e7223 */ /* 0x000fe2000000000e */
[----:B------:R-:W-:Y:S02]  /*61a0*/  HADD2.F32 R70, -RZ, R69.H1_H1 ;  /* 0x30000045ff467230 */ /* 0x000fe40000004100 */
[----:B------:R-:W-:Y:S01]  /*61b0*/  FMUL R18, R47, R22 ;  /* 0x000000162f127220 */ /* 0x000fe20000400000 */
[----:B------:R-:W-:Y:S02]  /*61c0*/  HADD2.F32 R69, -RZ, R71.H0_H0 ;  /* 0x20000047ff457230 */ /* 0x000fe40000004100 */
[----:B------:R-:W-:Y:S01]  /*61d0*/  FFMA R19, R49, R66, R19 ;  /* 0x0000004231137223 */ /* 0x000fe20000000013 */
[----:B------:R-:W-:Y:S01]  /*61e0*/  FMUL R23, R47, R23 ;  /* 0x000000172f177220 */ /* 0x000fe20000400000 */
[C---:B------:R-:W-:Y:S01]  /*61f0*/  FFMA R16, R49.reuse, R65, R16 ;  /* 0x0000004131107223 */ /* 0x040fe20000000010 */
[C---:B------:R-:W-:Y:S01]  /*6200*/  FFMA R17, R49.reuse, R68, R17 ;  /* 0x0000004431117223 */ /* 0x040fe20000000011 */
        /* <DEDUP_REMOVED lines=23> */
[----:B------:R-:W-:Y:S01]  /*6380*/  F2FP.SATFINITE.E4M3.F32.PACK_AB_MERGE_C R118, R15, R10, RZ ;  /* 0x0000000a0f76723e */ /* 0x000fe200048070ff */
[----:B------:R-:W-:Y:S01]  /*6390*/  FFMA R28, R49, R51, R28 ;  /* 0x00000033311c7223 */ /* 0x000fe2000000001c */
[----:B------:R-:W-:Y:S01]  /*63a0*/  F2FP.SATFINITE.E4M3.F32.PACK_AB_MERGE_C R119, R19, R14, RZ ;  /* 0x0000000e1377723e */ /* 0x000fe200048070ff */
[C---:B------:R-:W-:Y:S01]  /*63b0*/  FFMA R29, R49.reuse, R50, R29 ;  /* 0x00000032311d7223 */ /* 0x040fe2000000001d */
[C---:B------:R-:W-:Y:S01]  /*63c0*/  FFMA R30, R49.reuse, R77, R30 ;  /* 0x0000004d311e7223 */ /* 0x040fe2000000001e */
[----:B------:R-:W-:Y:S01]  /*63d0*/  FFMA R35, R49, R52, R35 ;  /* 0x0000003431237223 */ /* 0x000fe20000000023 */
[----:B------:R-:W-:Y:S02]  /*63e0*/  F2FP.SATFINITE.E4M3.F32.PACK_AB_MERGE_C R118, R9, R8, R118 ;  /* 0x000000080976723e */ /* 0x000fe40004807076 */
[----:B------:R-:W-:Y:S02]  /*63f0*/  F2FP.SATFINITE.E4M3.F32.PACK_AB_MERGE_C R119, R13, R12, R119 ;  /* 0x0000000c0d77723e */ /* 0x000fe40004807077 */
[----:B------:R-:W-:Y:S02]  /*6400*/  F2FP.SATFINITE.E4M3.F32.PACK_AB_MERGE_C R120, R23, R18, RZ ;  /* 0x000000121778723e */ /* 0x000fe400048070ff */
[----:B------:R-:W-:Y:S01]  /*6410*/  F2FP.SATFINITE.E4M3.F32.PACK_AB_MERGE_C R121, R27, R22, RZ ;  /* 0x000000161b79723e */ /* 0x000fe200048070ff */
[----:B------:R1:W-:Y:S01]  /*6420*/  STS.128 [R100+UR49+0x2200], R116 ;  /* 0x0022007464007988 */ /* 0x0003e20008000c31 */
[----:B------:R-:W-:Y:S02]  /*6430*/  F2FP.SATFINITE.E4M3.F32.PACK_AB_MERGE_C R122, R31, R26, RZ ;  /* 0x0000001a1f7a723e */ /* 0x000fe400048070ff */
[----:B------:R-:W-:Y:S02]  /*6440*/  F2FP.SATFINITE.E4M3.F32.PACK_AB_MERGE_C R123, R35, R30, RZ ;  /* 0x0000001e237b723e */ /* 0x000fe400048070ff */
[----:B------:R-:W-:Y:S02]  /*6450*/  F2FP.SATFINITE.E4M3.F32.PACK_AB_MERGE_C R120, R17, R16, R120 ;  /* 0x000000101178723e */ /* 0x000fe40004807078 */
[----:B------:R-:W-:Y:S02]  /*6460*/  F2FP.SATFINITE.E4M3.F32.PACK_AB_MERGE_C R121, R21, R20, R121 ;  /* 0x000000141579723e */ /* 0x000fe40004807079 */
[----:B------:R-:W-:Y:S02]  /*6470*/  F2FP.SATFINITE.E4M3.F32.PACK_AB_MERGE_C R122, R25, R24, R122 ;  /* 0x00000018197a723e */ /* 0x000fe4000480707a */
[----:B------:R-:W-:Y:S02]  /*6480*/  F2FP.SATFINITE.E4M3.F32.PACK_AB_MERGE_C R123, R29, R28, R123 ;  /* 0x0000001c1d7b723e */ /* 0x000fe4000480707b */
[----:B------:R-:W-:Y:S02]  /*6490*/  LEA R32, R105, UR49, 0x3 ;  /* 0x0000003169207c11 */ /* 0x000fe4000f8e18ff */
[----:B------:R-:W-:Y:S01]  /*64a0*/  @P6 SHF.L.U32 R33, R104, 0x1f, RZ ;  /* 0x0000001f68216819 */ /* 0x000fe200000006ff */
[----:B------:R1:W-:Y:S01]  /*64b0*/  STS.128 [R114+0x2210], R120 ;  /* 0x0022107872007388 */ /* 0x0003e20000000c00 */
[----:B------:R-:W-:Y:S01]  /*64c0*/  @!PT LDS RZ, [RZ] ;  /* 0x00000000fffff984 */ /* 0x000fe20000000800 */
[----:B------:R-:W-:Y:S01]  /*64d0*/  @!PT LDS RZ, [RZ] ;  /* 0x00000000fffff984 */ /* 0x000fe20000000800 */
[----:B------:R-:W-:Y:S01]  /*64e0*/  @!PT LDS RZ, [RZ] ;  /* 0x00000000fffff984 */ /* 0x000fe20000000800 */
[----:B------:R-:W-:Y:S01]  /*64f0*/  @!PT LDS RZ, [RZ] ;  /* 0x00000000fffff984 */ /* 0x000fe20000000800 */
[----:B------:R2:W-:Y:S07]  /*6500*/  MEMBAR.ALL.CTA ;  /* 0x0000000000007992 */ /* 0x0005ee0000008000 */
[----:B--2---:R-:W2:Y:S02]  /*6510*/  FENCE.VIEW.ASYNC.S ;  /* 0x00000000000073c6 */ /* 0x004ea40000000000 */
[----:B--2---:R-:W-:Y:S06]  /*6520*/  BAR.SYNC.DEFER_BLOCKING 0x1, 0x80 ;  /* 0x0042000000007b1d */ /* 0x004fec0000010000 */
[----:B------:R-:W-:Y:S05]  /*6530*/  @P0 BRA `(.L_x_99) ;  /* 0x0000000000280947 */ /* 0x000fea0003800000 */
[----:B------:R-:W-:Y:S02]  /*6540*/  UIADD3 UR4, UPT, UPT, UR49, 0x2200, URZ ;  /* 0x0000220031047890 */ /* 0x000fe4000fffe0ff */
[----:B------:R-:W-:Y:S01]  /*6550*/  UIADD3 UR6, UP0, UPT, UR52, 0x680, URZ ;  /* 0x0000068034067890 */ /* 0x000fe2000ff1e0ff */
[----:B------:R-:W-:Y:S03]  /*6560*/  UMOV UR43, UR36 ;  /* 0x00000024002b7c82 */ /* 0x000fe60008000000 */
[----:B------:R-:W-:Y:S01]  /*6570*/  MOV R109, UR4 ;  /* 0x00000004006d7c02 */ /* 0x000fe20008000f00 */
[----:B------:R-:W-:Y:S03]  /*6580*/  UIADD3.X UR7, UPT, UPT, URZ, UR53, URZ, UP0, !UPT ;  /* 0x00000035ff077290 */ /* 0x000fe600087fe4ff */
[----:B------:R-:W-:Y:S11]  /*6590*/  R2UR UR40, R109 ;  /* 0x000000006d2872ca */ /* 0x000ff600000e0000 */
[----:B------:R-:W-:Y:S02]  /*65a0*/  @!UPT UIADD3 URZ, UPT, UPT, URZ, URZ, URZ ;  /* 0x000000fffffff290 */ /* 0x000fe4000fffe0ff */
[----:B------:R2:W-:Y:S01]  /*65b0*/  UTMASTG.3D [UR40], [UR6] ;  /* 0x00000028060073b5 */ /* 0x0005e20008010000 */
[----:B------:R0:W-:Y:S01]  /*65c0*/  UTMACMDFLUSH ;  /* 0x00000000000079b7 */ /* 0x0001e20000000000 */
[----:B--2---:R-:W-:Y:S04]  /*65d0*/  DEPBAR.LE SB0, 0x1 ;  /* 0x000080400000791a */ /* 0x004fe80000000000 */
.L_x_99:
[----:B------:R-:W-:Y:S05]  /*65e0*/  BSYNC.RECONVERGENT B0 ;  /* 0x0000000000007941 */ /* 0x000fea0003800200 */
.L_x_98:
[----:B------:R-:W-:Y:S06]  /*65f0*/  BAR.SYNC.DEFER_BLOCKING 0x1, 0x80 ;  /* 0x0042000000007b1d */ /* 0x000fec0000010000 */
[----:B------:R-:W2:Y:S01]  /*6600*/  @P6 SYNCS.PHASECHK.TRANS64.TRYWAIT P0, [R32+URZ+0x80], R33 ;  /* 0x00008021200065a7 */ /* 0x000ea200080011ff */
[----:B------:R-:W-:Y:S01]  /*6610*/  BSSY B1, `(.L_x_100) ;  /* 0x0000020000017945 */ /* 0x000fe20003800000 */
[----:B--2---:R-:W-:Y:S03]  /*6620*/  @P6 SEL R115, RZ, 0x1, !P0 ;  /* 0x00000001ff736807 */ /* 0x004fe60004000000 */
[----:B------:R-:W-:Y:S05]  /*6630*/  @!P6 BRA `(.L_x_101) ;  /* 0x000000000074e947 */ /* 0x000fea0003800000 */
[----:B------:R-:W-:Y:S01]  /*6640*/  ISETP.NE.AND P1, PT, R124, RZ, PT ;  /* 0x000000ff7c00720c */ /* 0x000fe20003f25270 */
[----:B------:R-:W-:Y:S01]  /*6650*/  BSSY B0, `(.L_x_102) ;  /* 0x0000009000007945 */ /* 0x000fe20003800000 */
[----:B------:R-:W-:Y:S11]  /*6660*/  ISETP.NE.AND P0, PT, R115, RZ, PT ;  /* 0x000000ff7300720c */ /* 0x000ff60003f05270 */
[----:B------:R-:W-:Y:S05]  /*6670*/  @P1 IMAD R0, R105, 0x1000, R100 ;  /* 0x0000100069001824 */ /* 0x000fea00078e0264 */
[----:B------:R-:W-:Y:S05]  /*6680*/  @P1 IADD3 R2, PT, PT, R0, UR49, RZ ;  /* 0x0000003100021c10 */ /* 0x000fea000fffe0ff */
[----:B------:R-:W-:Y:S01]  /*6690*/  @P1 IMAD.IADD R2, R2, 0x1, R125 ;  /* 0x0000000102021824 */ /* 0x000fe200078e027d */
[----:B------:R-:W-:Y:S06]  /*66a0*/  @P0 BRA `(.L_x_103) ;  /* 0x00000000000c0947 */ /* 0x000fec0003800000 */
[----:B------:R-:W-:Y:S04]  /*66b0*/  SHF.L.U32 R3, R104, 0x1f, RZ ;  /* 0x0000001f68037819 */ /* 0x000fe800000006ff */
[----:B------:R-:W2:Y:S02]  /*66c0*/  SYNCS.PHASECHK.TRANS64.TRYWAIT P0, [R32+URZ+0x80], R3 ;  /* 0x00008003200075a7 */ /* 0x000ea400080011ff */
[----:B--2---:R-:W-:Y:S05]  /*66d0*/  @!P0 BRA `(.L_x_104) ;  /* 0x00000018000c8947 */ /* 0x004fea0003800000 */
.L_x_103:
[----:B------:R-:W-:Y:S05]  /*66e0*/  BSYNC B0 ;  /* 0x0000000000007941 */ /* 0x000fea0003800000 */
.L_x_102:
[----:B------:R-:W-:Y:S01]  /*66f0*/  ISETP.NE.AND P0, PT, R124, RZ, PT ;  /* 0x000000ff7c00720c */ /* 0x000fe20003f05270 */
[----:B--2---:R-:W-:Y:S02]  /*6700*/  VIADD R32, R32, 0x90 ;  /* 0x0000009020207836 */ /* 0x004fe40000000000 */
[----:B------:R-:W-:Y:S02]  /*6710*/  IMAD.U32 R3, RZ, RZ, UR37 ;  /* 0x00000025ff037e24 */ /* 0x000fe4000f8e00ff */
[----:B------:R-:W-:Y:S03]  /*6720*/  VIADD R105, R105, 0x1 ;  /* 0x0000000169697836 */ /* 0x000fe60000000000 */
[----:B------:R-:W-:Y:S05]  /*6730*/  PRMT R3, R3, 0x654, R32 ;  /* 0x0000065403037816 */ /* 0x000fea0000000020 */
[----:B------:R2:W3:Y:S04]  /*6740*/  @P0 LDS.128 R80, [R0+UR49+0x200] ;  /* 0x0002003100500984 */ /* 0x0004e80008000c00 */
[----:B------:R2:W4:Y:S01]  /*6750*/  @P0 LDS.128 R84, [R2+0x210] ;  /* 0x0002100002540984 */ /* 0x0005220000000c00 */
[C---:B------:R-:W-:Y:S01]  /*6760*/  ISETP.NE.AND P0, PT, R105.reuse, 0x2, PT ;  /* 0x000000026900780c */ /* 0x040fe20003f05270 */
[----:B------:R-:W-:Y:S01]  /*6770*/  @!PT LDS RZ, [RZ] ;  /* 0x00000000fffff984 */ /* 0x000fe20000000800 */
[----:B------:R-:W-:Y:S01]  /*6780*/  @!PT LDS RZ, [RZ] ;  /* 0x00000000fffff984 */ /* 0x000fe20000000800 */
[----:B------:R-:W-:Y:S01]  /*6790*/  @!PT LDS RZ, [RZ] ;  /* 0x00000000fffff984 */ /* 0x000fe20000000800 */
[----:B------:R-:W-:Y:S01]  /*67a0*/  @!PT LDS RZ, [RZ] ;  /* 0x00000000fffff984 */ /* 0x000fe20000000800 */
[----:B------:R5:W-:Y:S06]  /*67b0*/  MEMBAR.ALL.CTA ;  /* 0x0000000000007992 */ /* 0x000bec0000008000 */
[----:B-----5:R-:W5:Y:S01]  /*67c0*/  FENCE.VIEW.ASYNC.S ;  /* 0x00000000000073c6 */ /* 0x020f620000000000 */
[----:B------:R-:W-:Y:S01]  /*67d0*/  SEL R105, R105, RZ, P0 ;  /* 0x000000ff69697207 */ /* 0x000fe20000000000 */
[----:B-----5:R5:W-:Y:S02]  /*67e0*/  SYNCS.ARRIVE.TRANS64.RED.A1T0 RZ, [R3+URZ], RZ ;  /* 0x000000ff03ff79a7 */ /* 0x020be400081004ff */
[----:B-----5:R-:W-:Y:S04]  /*67f0*/  SEL R3, RZ, 0x1, P0 ;  /* 0x00000001ff037807 */ /* 0x020fe80000000000 */
[----:B--23--:R-:W-:Y:S02]  /*6800*/  LOP3.LUT R104, R104, R3, RZ, 0x3c, !PT ;  /* 0x0000000368687212 */ /* 0x00cfe400078e3cff */
.L_x_101:
[----:B------:R-:W-:Y:S05]  /*6810*/  BSYNC B1 ;  /* 0x0000000000017941 */ /* 0x000fea0003800000 */
.L_x_100:
[----:B------:R-:W-:Y:S05]  /*6820*/  VIADD R0, R48, 0x40 ;  /* 0x0000004030007836 */ /* 0x000fea0000000000 */
[----:B------:R-:W-:Y:S04]  /*6830*/  SHF.R.U32.HI R0, RZ, 0x15, R0 ;  /* 0x00000015ff007819 */ /* 0x000fe80000011600 */
[----:B------:R-:W-:Y:S11]  /*6840*/  LOP3.LUT P0, RZ, R0, 0x3, R101, 0x48, !PT ;  /* 0x0000000300ff7812 */ /* 0x000ff60007804865 */
[----:B------:R-:W-:Y:S02]  /*6850*/  @!UPT UIADD3 URZ, UPT, UPT, URZ, URZ, URZ ;  /* 0x000000fffffff290 */ /* 0x000fe4000fffe0ff */
[----:B------:R-:W-:Y:S05]  /*6860*/  @!P0 BRA `(.L_x_105) ;  /* 0x0000000000408947 */ /* 0x000fea0003800000 */
[----:B------:R-:W2:Y:S01]  /*6870*/  LDCU.64 UR8, c[0x4][0x70] ;  /* 0x01000e00ff0877ac */ /* 0x000ea20008000a00 */
[----:B------:R-:W-:Y:S01]  /*6880*/  MOV R3, 0x0 ;  /* 0x0000000000037802 */ /* 0x000fe20000000f00 */
[----:B------:R-:W-:Y:S02]  /*6890*/  HFMA2 R12, -RZ, RZ, 0, 5.9604644775390625e-08 ;  /* 0x00000001ff0c7431 */ /* 0x000fe400000001ff */
[----:B------:R-:W-:Y:S02]  /*68a0*/  IMAD.MOV.U32 R8, RZ, RZ, 0x192 ;  /* 0x00000192ff087424 */ /* 0x000fe400078e00ff */
[----:B------:R-:W-:Y:S01]  /*68b0*/  IMAD.MOV.U32 R13, RZ, RZ, RZ ;  /* 0x000000ffff0d7224 */ /* 0x000fe200078e00ff */
[----:B------:R-:W3:Y:S01]  /*68c0*/  LDCU.64 UR6, c[0x4][0x78] ;  /* 0x01000f00ff0677ac */ /* 0x000ee20008000a00 */
[----:B------:R-:W1:Y:S01]  /*68d0*/  LDC.64 R2, c[0x4][R3] ;  /* 0x0100000003027b82 */ /* 0x000e620000000a00 */
[----:B------:R-:W5:Y:S01]  /*68e0*/  LDCU.64 UR4, c[0x4][0x10] ;  /* 0x01000200ff0477ac */ /* 0x000f620008000a00 */
[----:B--2---:R-:W-:Y:S01]  /*68f0*/  MOV R5, UR9 ;  /* 0x0000000900057c02 */ /* 0x004fe20008000f00 */
[----:B------:R-:W-:Y:S01]  /*6900*/  IMAD.U32 R4, RZ, RZ, UR8 ;  /* 0x00000008ff047e24 */ /* 0x000fe2000f8e00ff */
[----:B---3--:R-:W-:Y:S01]  /*6910*/  MOV R7, UR7 ;  /* 0x0000000700077c02 */ /* 0x008fe20008000f00 */
[----:B------:R-:W-:Y:S01]  /*6920*/  IMAD.U32 R6, RZ, RZ, UR6 ;  /* 0x00000006ff067e24 */ /* 0x000fe2000f8e00ff */
[----:B-----5:R-:W-:Y:S01]  /*6930*/  MOV R11, UR5 ;  /* 0x00000005000b7c02 */ /* 0x020fe20008000f00 */
[----:B------:R-:W-:Y:S02]  /*6940*/  IMAD.U32 R10, RZ, RZ, UR4 ;  /* 0x00000004ff0a7e24 */ /* 0x000fe4000f8e00ff */
[----:B------:R-:W-:Y:S07]  /*6950*/  LEPC R20, `(.L_x_105) ;  /* 0x000000001014794e */ /* 0x000fee0000000000 */
[----:B-1--4-:R-:W-:Y:S05]  /*6960*/  CALL.ABS.NOINC R2 ;  /* 0x0000000002007343 */ /* 0x012fea0003c00000 */
.L_x_105:
[----:B------:R-:W-:Y:S01]  /*6970*/  ISETP.NE.AND P0, PT, R110, RZ, PT ;  /* 0x000000ff6e00720c */ /* 0x000fe20003f05270 */
[----:B------:R-:W-:Y:S05]  /*6980*/  WARPSYNC.ALL ;  /* 0x0000000000007948 */ /* 0x000fea0003800000 */
[----:B------:R-:W-:Y:S01]  /*6990*/  R2UR UR4, R48 ;  /* 0x00000000300472ca */ /* 0x000fe200000e0000 */
[----:B------:R-:W-:Y:S01]  /*69a0*/  BSSY.RECONVERGENT B0, `(.L_x_106) ;  /* 0x000009c000007945 */ /* 0x000fe20003800200 */
[-C--:B------:R-:W-:Y:S02]  /*69b0*/  F2FP.F16.E4M3.UNPACK_B R51, R80.reuse ;  /* 0x00000050ff33723e */ /* 0x080fe400020006ff */
[----:B------:R-:W-:Y:S02]  /*69c0*/  F2FP.F16.E4M3.UNPACK_B R80, R80.H1 ;  /* 0x00000050ff50723e */ /* 0x000fe400030006ff */
[-C--:B------:R-:W-:Y:S01]  /*69d0*/  F2FP.F16.E4M3.UNPACK_B R55, R81.reuse ;  /* 0x00000051ff37723e */ /* 0x080fe200020006ff */
[--C-:B------:R-:W-:Y:S01]  /*69e0*/  HADD2.F32 R50, -RZ, R51.reuse.H0_H0 ;  /* 0x20000033ff327230 */ /* 0x100fe20000004100 */
[----:B------:R-:W-:Y:S01]  /*69f0*/  F2FP.F16.E4M3.UNPACK_B R81, R81.H1 ;  /* 0x00000051ff51723e */ /* 0x000fe200030006ff */
[----:B------:R-:W-:Y:S01]  /*6a00*/  HADD2.F32 R52, -RZ, R51.H1_H1 ;  /* 0x30000033ff347230 */ /* 0x000fe20000004100 */
[-C--:B------:R-:W-:Y:S01]  /*6a10*/  F2FP.F16.E4M3.UNPACK_B R59, R82.reuse ;  /* 0x00000052ff3b723e */ /* 0x080fe200020006ff */
[--C-:B------:R-:W-:Y:S01]  /*6a20*/  HADD2.F32 R51, -RZ, R80.reuse.H0_H0 ;  /* 0x20000050ff337230 */ /* 0x100fe20000004100 */
[----:B------:R-:W-:Y:S01]  /*6a30*/  F2FP.F16.E4M3.UNPACK_B R82, R82.H1 ;  /* 0x00000052ff52723e */ /* 0x000fe200030006ff */
[----:B------:R-:W-:Y:S01]  /*6a40*/  LDTM.16dp32bit_t0_t15.x32 R4, tmem[UR4+0x40] ;  /* 0x00004004000479ee */ /* 0x000fe20008a80000 */
[----:B------:R-:W2:Y:S01]  /*6a50*/  LDTM.16dp32bit_t16_t31.x32 R4, tmem[UR4+0x60] ;  /* 0x00006004000479ee */ /* 0x000ea20008aa0000 */
[----:B------:R-:W-:Y:S01]  /*6a60*/  NOP ;  /* 0x0000000000007918 */ /* 0x000fe20000000000 */
[--C-:B------:R-:W-:Y:S01]  /*6a70*/  HADD2.F32 R53, -RZ, R55.reuse.H0_H0 ;  /* 0x20000037ff357230 */ /* 0x100fe20000004100 */
[----:B------:R-:W-:Y:S01]  /*6a80*/  R2UR UR5, R113 ;  /* 0x00000000710572ca */ /* 0x000fe200000e0000 */
[----:B------:R-:W-:Y:S01]  /*6a90*/  HADD2.F32 R56, -RZ, R55.H1_H1 ;  /* 0x30000037ff387230 */ /* 0x000fe20000004100 */
[----:B------:R-:W-:Y:S01]  /*6aa0*/  F2FP.F16.E4M3.UNPACK_B R63, R83 ;  /* 0x00000053ff3f723e */ /* 0x000fe200020006ff */
[--C-:B------:R-:W-:Y:S01]  /*6ab0*/  HADD2.F32 R57, -RZ, R59.reuse.H0_H0 ;  /* 0x2000003bff397230 */ /* 0x100fe20000004100 */
[----:B----4-:R-:W-:Y:S01]  /*6ac0*/  F2FP.F16.E4M3.UNPACK_B R67, R84 ;  /* 0x00000054ff43723e */ /* 0x010fe200020006ff */
[----:B------:R-:W-:Y:S01]  /*6ad0*/  HADD2.F32 R60, -RZ, R59.H1_H1 ;  /* 0x3000003bff3c7230 */ /* 0x000fe20000004100 */
[----:B------:R-:W-:Y:S01]  /*6ae0*/  F2FP.F16.E4M3.UNPACK_B R71, R85 ;  /* 0x00000055ff47723e */ /* 0x000fe200020006ff */
[--C-:B------:R-:W-:Y:S01]  /*6af0*/  HADD2.F32 R61, -RZ, R63.reuse.H0_H0 ;  /* 0x2000003fff3d7230 */ /* 0x100fe20000004100 */
[----:B------:R-:W-:Y:S01]  /*6b00*/  F2FP.F16.E4M3.UNPACK_B R75, R86 ;  /* 0x00000056ff4b723e */ /* 0x000fe200020006ff */
[----:B------:R-:W-:Y:S01]  /*6b10*/  HADD2.F32 R64, -RZ, R63.H1_H1 ;  /* 0x3000003fff407230 */ /* 0x000fe20000004100 */
[----:B------:R-:W-:Y:S01]  /*6b20*/  F2FP.F16.E4M3.UNPACK_B R77, R87 ;  /* 0x00000057ff4d723e */ /* 0x000fe200020006ff */
[--C-:B------:R-:W-:Y:S01]  /*6b30*/  HADD2.F32 R65, -RZ, R67.reuse.H0_H0 ;  /* 0x20000043ff417230 */ /* 0x100fe20000004100 */
[----:B------:R-:W-:Y:S01]  /*6b40*/  F2FP.F16.E4M3.UNPACK_B R83, R83.H1 ;  /* 0x00000053ff53723e */ /* 0x000fe200030006ff */
[----:B------:R-:W-:Y:S01]  /*6b50*/  UIADD3 UR5, UPT, UPT, UR5, 0xf0, URZ ;  /* 0x000000f005057890 */ /* 0x000fe2000fffe0ff */
[----:B------:R-:W-:Y:S01]  /*6b60*/  HADD2.F32 R67, -RZ, R67.H1_H1 ;  /* 0x30000043ff437230 */ /* 0x000fe20000004100 */
[----:B------:R-:W-:Y:S01]  /*6b70*/  F2FP.F16.E4M3.UNPACK_B R84, R84.H1 ;  /* 0x00000054ff54723e */ /* 0x000fe200030006ff */
[--C-:B------:R-:W-:Y:S01]  /*6b80*/  HADD2.F32 R69, -RZ, R71.reuse.H0_H0 ;  /* 0x20000047ff457230 */ /* 0x100fe20000004100 */
[----:B------:R-:W-:Y:S01]  /*6b90*/  UPRMT UR5, UR37, 0x654, UR5 ;  /* 0x0000065425057896 */ /* 0x000fe20008000005 */
[----:B------:R-:W-:Y:S01]  /*6ba0*/  HADD2.F32 R72, -RZ, R71.H1_H1 ;  /* 0x30000047ff487230 */ /* 0x000fe20000004100 */
[----:B------:R-:W-:Y:S01]  /*6bb0*/  F2FP.F16.E4M3.UNPACK_B R85, R85.H1 ;  /* 0x00000055ff55723e */ /* 0x000fe200030006ff */
[--C-:B------:R-:W-:Y:S02]  /*6bc0*/  HADD2.F32 R73, -RZ, R75.reuse.H0_H0 ;  /* 0x2000004bff497230 */ /* 0x100fe40000004100 */
[C---:B--2---:R-:W-:Y:S01]  /*6bd0*/  FMUL R4, R47.reuse, R4 ;  /* 0x000000042f047220 */ /* 0x044fe20000400000 */
[C---:B------:R-:W-:Y:S01]  /*6be0*/  FMUL R5, R47.reuse, R5 ;  /* 0x000000052f057220 */ /* 0x040fe20000400000 */
[C---:B------:R-:W-:Y:S01]  /*6bf0*/  FMUL R8, R47.reuse, R8 ;  /* 0x000000082f087220 */ /* 0x040fe20000400000 */
[----:B------:R-:W-:Y:S01]  /*6c00*/  FMUL R9, R47, R9 ;  /* 0x000000092f097220 */ /* 0x000fe20000400000 */
[C---:B------:R-:W-:Y:S01]  /*6c10*/  FFMA R4, R49.reuse, R50, R4 ;  /* 0x0000003231047223 */ /* 0x040fe20000000004 */
[----:B------:R-:W-:Y:S01]  /*6c20*/  SYNCS.ARRIVE.TRANS64.RED.A1T0 RZ, [UR5], RZ ;  /* 0x000000ffffff79a7 */ /* 0x000fe20008100405 */
        /* <DEDUP_REMOVED lines=18> */
[--C-:B------:R-:W-:Y:S02]  /*6d50*/  HADD2.F32 R55, -RZ, R81.reuse.H0_H0 ;  /* 0x20000051ff377230 */ /* 0x100fe40000004100 */
[----:B------:R-:W-:Y:S01]  /*6d60*/  FMUL R10, R47, R10 ;  /* 0x0000000a2f0a7220 */ /* 0x000fe20000400000 */
[C---:B------:R-:W-:Y:S01]  /*6d70*/  FFMA R6, R49.reuse, R51, R6 ;  /* 0x0000003331067223 */ /* 0x040fe20000000006 */
[----:B------:R-:W-:Y:S02]  /*6d80*/  HADD2.F32 R58, -RZ, R81.H1_H1 ;  /* 0x30000051ff3a7230 */ /* 0x000fe40000004100 */
[C---:B------:R-:W-:Y:S01]  /*6d90*/  FFMA R7, R49.reuse, R54, R7 ;  /* 0x0000003631077223 */ /* 0x040fe20000000007 */
[C---:B------:R-:W-:Y:S01]  /*6da0*/  FFMA R8, R49.reuse, R53, R8 ;  /* 0x0000003531087223 */ /* 0x040fe20000000008 */
[C---:B------:R-:W-:Y:S01]  /*6db0*/  FFMA R9, R49.reuse, R56, R9 ;  /* 0x0000003831097223 */ /* 0x040fe20000000009 */
[----:B------:R-:W-:Y:S01]  /*6dc0*/  FFMA R10, R49, R55, R10 ;  /* 0x00000037310a7223 */ /* 0x000fe2000000000a */
[----:B------:R-:W-:Y:S01]  /*6dd0*/  HADD2.F32 R51, -RZ, R77.H0_H0 ;  /* 0x2000004dff337230 */ /* 0x000fe20000004100 */
[----:B-1----:R-:W-:Y:S01]  /*6de0*/  F2FP.SATFINITE.E4M3.F32.PACK_AB_MERGE_C R116, R7, R6, RZ ;  /* 0x000000060774723e */ /* 0x002fe200048070ff */
[C---:B------:R-:W-:Y:S01]  /*6df0*/  FMUL R11, R47.reuse, R11 ;  /* 0x0000000b2f0b7220 */ /* 0x040fe20000400000 */
[--C-:B------:R-:W-:Y:S02]  /*6e00*/  HADD2.F32 R59, -RZ, R82.reuse.H0_H0 ;  /* 0x20000052ff3b7230 */ /* 0x100fe40000004100 */
[----:B------:R-:W-:Y:S01]  /*6e10*/  FMUL R14, R47, R14 ;  /* 0x0000000e2f0e7220 */ /* 0x000fe20000400000 */
[----:B------:R-:W-:Y:S01]  /*6e20*/  HADD2.F32 R62, -RZ, R82.H1_H1 ;  /* 0x30000052ff3e7230 */ /* 0x000fe20000004100 */
[----:B------:R-:W-:Y:S01]  /*6e30*/  F2FP.SATFINITE.E4M3.F32.PACK_AB_MERGE_C R116, R5, R4, R116 ;  /* 0x000000040574723e */ /* 0x000fe20004807074 */
[C---:B------:R-:W-:Y:S01]  /*6e40*/  FFMA R11, R49.reuse, R58, R11 ;  /* 0x0000003a310b7223 */ /* 0x040fe2000000000b */
[C---:B------:R-:W-:Y:S01]  /*6e50*/  FFMA R12, R49.reuse, R57, R12 ;  /* 0x00000039310c7223 */ /* 0x040fe2000000000c */
[C---:B------:R-:W-:Y:S01]  /*6e60*/  FFMA R13, R49.reuse, R60, R13 ;  /* 0x0000003c310d7223 */ /* 0x040fe2000000000d */
[----:B------:R-:W-:Y:S01]  /*6e70*/  F2FP.F16.E4M3.UNPACK_B R86, R86.H1 ;  /* 0x00000056ff56723e */ /* 0x000fe200030006ff */
[----:B------:R-:W-:Y:S01]  /*6e80*/  FFMA R14, R49, R59, R14 ;  /* 0x0000003b310e7223 */ /* 0x000fe2000000000e */
[----:B------:R-:W-:Y:S01]  /*6e90*/  F2FP.SATFINITE.E4M3.F32.PACK_AB_MERGE_C R117, R11, R10, RZ ;  /* 0x0000000a0b75723e */ /* 0x000fe200048070ff */
[C---:B------:R-:W-:Y:S01]  /*6ea0*/  FMUL R15, R47.reuse, R15 ;  /* 0x0000000f2f0f7220 */ /* 0x040fe20000400000 */
[--C-:B------:R-:W-:Y:S02]  /*6eb0*/  HADD2.F32 R63, -RZ, R83.reuse.H0_H0 ;  /* 0x20000053ff3f7230 */ /* 0x100fe40000004100 */
[----:B------:R-:W-:Y:S01]  /*6ec0*/  FMUL R18, R47, R18 ;  /* 0x000000122f127220 */ /* 0x000fe20000400000 */
[----:B------:R-:W-:Y:S01]  /*6ed0*/  HADD2.F32 R66, -RZ, R83.H1_H1 ;  /* 0x30000053ff427230 */ /* 0x000fe20000004100 */
[----:B------:R-:W-:Y:S01]  /*6ee0*/  F2FP.SATFINITE.E4M3.F32.PACK_AB_MERGE_C R117, R9, R8, R117 ;  /* 0x000000080975723e */ /* 0x000fe20004807075 */
[C---:B------:R-:W-:Y:S01]  /*6ef0*/  FFMA R15, R49.reuse, R62, R15 ;  /* 0x0000003e310f7223 */ /* 0x040fe2000000000f */
[C---:B------:R-:W-:Y:S01]  /*6f00*/  FFMA R16, R49.reuse, R61, R16 ;  /* 0x0000003d31107223 */ /* 0x040fe20000000010 */
[----:B------:R-:W-:Y:S01]  /*6f10*/  FFMA R17, R49, R64, R17 ;  /* 0x0000004031117223 */ /* 0x000fe20000000011 */
[----:B------:R-:W-:Y:S01]  /*6f20*/  FMUL R19, R47, R19 ;  /* 0x000000132f137220 */ /* 0x000fe20000400000 */
        /* <DEDUP_REMOVED lines=15> */
[----:B------:R-:W-:Y:S01]  /*7020*/  F2FP.F16.E4M3.UNPACK_B R87, R87.H1 ;  /* 0x00000057ff57723e */ /* 0x000fe200030006ff */
        /* <DEDUP_REMOVED lines=32> */
[----:B------:R-:W-:Y:S03]  /*7230*/  IADD3 R79, PT, PT, R44, 0x1, RZ ;  /* 0x000000012c4f7810 */ /* 0x000fe60007ffe0ff */
        /* <DEDUP_REMOVED lines=9> */
[----:B------:R-:W-:Y:S02]  /*72d0*/  UIADD3 UR8, UP0, UPT, UR52, 0x680, URZ ;  /* 0x0000068034087890 */ /* 0x000fe4000ff1e0ff */
[----:B------:R-:W-:Y:S02]  /*72e0*/  UIADD3 UR5, UPT, UPT, UR41, 0x40, URZ ;  /* 0x0000004029057890 */ /* 0x000fe4000fffe0ff */
[----:B------:R-:W-:Y:S02]  /*72f0*/  UIADD3 UR4, UPT, UPT, UR49, 0x3200, URZ ;  /* 0x0000320031047890 */ /* 0x000fe4000fffe0ff */
[----:B------:R-:W-:Y:S01]  /*7300*/  UIADD3.X UR9, UPT, UPT, URZ, UR53, URZ, UP0, !UPT ;  /* 0x00000035ff097290 */ /* 0x000fe200087fe4ff */
[----:B------:R-:W-:Y:S01]  /*7310*/  UMOV UR6, UR42 ;  /* 0x0000002a00067c82 */ /* 0x000fe20008000000 */
[----:B------:R-:W-:Y:S07]  /*7320*/  UMOV UR7, UR36 ;  /* 0x0000002400077c82 */ /* 0x000fee0008000000 */
[----:B------:R2:W-:Y:S01]  /*7330*/  UTMASTG.3D [UR4], [UR8] ;  /* 0x00000004080073b5 */ /* 0x0005e20008010000 */
[----:B------:R0:W-:Y:S01]  /*7340*/  UTMACMDFLUSH ;  /* 0x00000000000079b7 */ /* 0x0001e20000000000 */
[----:B--2---:R-:W-:Y:S04]  /*7350*/  DEPBAR.LE SB0, 0x1 ;  /* 0x000080400000791a */ /* 0x004fe80000000000 */
.L_x_107:
[----:B------:R-:W-:Y:S05]  /*7360*/  BSYNC.RECONVERGENT B0 ;  /* 0x0000000000007941 */ /* 0x000fea0003800200 */
.L_x_106:
[----:B------:R-:W-:Y:S01]  /*7370*/  BAR.SYNC.DEFER_BLOCKING 0x1, 0x80 ;  /* 0x0042000000007b1d */ /* 0x000fe20000010000 */
[----:B------:R-:W-:Y:S01]  /*7380*/  ISETP.NE.AND P2, PT, R111, RZ, PT ;  /* 0x000000ff6f00720c */ /* 0x000fe20003f45270 */
[----:B------:R-:W-:Y:S01]  /*7390*/  IMAD.IADD R20, R43, 0x1, R94 ;  /* 0x000000012b147824 */ /* 0x000fe200078e025e */
[----:B------:R-:W-:Y:S01]  /*73a0*/  ISETP.NE.AND P0, PT, R112, 0x2, PT ;  /* 0x000000027000780c */ /* 0x000fe20003f05270 */
[----:B------:R-:W-:Y:S01]  /*73b0*/  IMAD.IADD R21, R45, 0x1, R96 ;  /* 0x000000012d157824 */ /* 0x000fe200078e0260 */
[----:B------:R-:W-:Y:S02]  /*73c0*/  ISETP.NE.AND P1, PT, R79, 0x4, PT ;  /* 0x000000044f00780c */ /* 0x000fe40003f25270 */
[----:B------:R-:W-:Y:S02]  /*73d0*/  SEL R3, RZ, 0x1, P0 ;  /* 0x00000001ff037807 */ /* 0x000fe40000000000 */
[----:B------:R-:W-:Y:S02]  /*73e0*/  SEL R0, RZ, 0x1, P1 ;  /* 0x00000001ff007807 */ /* 0x000fe40000800000 */
[----:B------:R-:W-:Y:S02]  /*73f0*/  LOP3.LUT R106, R106, R3, RZ, 0x3c, !PT ;  /* 0x000000036a6a7212 */ /* 0x000fe400078e3cff */
[----:B------:R-:W-:Y:S02]  /*7400*/  LOP3.LUT R107, R107, R0, RZ, 0x3c, !PT ;  /* 0x000000006b6b7212 */ /* 0x000fe400078e3cff */
[----:B------:R-:W-:Y:S02]  /*7410*/  @P2 R2UR UR36, R103 ;  /* 0x00000000672422ca */ /* 0x000fe400000e0000 */
[----:B------:R-:W-:Y:S02]  /*7420*/  SEL R112, R112, RZ, P0 ;  /* 0x000000ff70707207 */ /* 0x000fe40000000000 */
[----:B------:R-:W-:Y:S01]  /*7430*/  SEL R44, R79, RZ, P1 ;  /* 0x000000ff4f2c7207 */ /* 0x000fe20000800000 */
[----:B------:R-:W-:Y:S10]  /*7440*/  @P2 BRA `(.L_x_108) ;  /* 0xffffffd400f82947 */ /* 0x000ff4000383ffff */
[----:B------:R-:W-:Y:S05]  /*7450*/  EXIT ;  /* 0x000000000000794d */ /* 0x000fea0003800000 */
.L_x_19:
[----:B--2---:R2:W1:Y:S02]  /*7460*/  SYNCS.PHASECHK.TRANS64.TRYWAIT P0, [R3+URZ+0x120], R2 ;  /* 0x00012002030075a7 */ /* 0x00446400080011ff */
[----:B-1----:R-:W-:Y:S05]  /*7470*/  @!P0 NANOSLEEP.SYNCS 0x989680 ;  /* 0x009896800000895d */ /* 0x002fea0003900000 */
[----:B------:R-:W1:Y:S02]  /*7480*/  @!P0 SYNCS.PHASECHK.TRANS64 P0, [R3+URZ+0x120], R2 ;  /* 0x00012002030085a7 */ /* 0x000e6400080010ff */
[----:B-1----:R-:W-:Y:S05]  /*7490*/  @!P0 BRA `(.L_x_19) ;  /* 0xfffffffc00f08947 */ /* 0x002fea000383ffff */
[----:B------:R-:W-:Y:S05]  /*74a0*/  BRA `(.L_x_109) ;  /* 0xffffffa000607947 */ /* 0x000fea000383ffff */
.L_x_22:
[----:B-1----:R-:W-:-:S07]  /*74b0*/  MOV R2, UR33 ;  /* 0x0000002100027c02 */ /* 0x002fce0008000f00 */
.L_x_110:
[----:B-1----:R1:W2:Y:S02]  /*74c0*/  SYNCS.PHASECHK.TRANS64.TRYWAIT P0, [R2+URZ+0x40], R5 ;  /* 0x00004005020075a7 */ /* 0x0022a400080011ff */
[----:B--2---:R-:W-:Y:S05]  /*74d0*/  @!P0 NANOSLEEP.SYNCS 0x989680 ;  /* 0x009896800000895d */ /* 0x004fea0003900000 */
[----:B------:R-:W2:Y:S02]  /*74e0*/  @!P0 SYNCS.PHASECHK.TRANS64 P0, [R2+URZ+0x40], R5 ;  /* 0x00004005020085a7 */ /* 0x000ea400080010ff */
[----:B--2---:R-:W-:Y:S05]  /*74f0*/  @!P0 BRA `(.L_x_110) ;  /* 0xfffffffc00f08947 */ /* 0x004fea000383ffff */
[----:B------:R-:W-:Y:S05]  /*7500*/  BRA `(.L_x_21) ;  /* 0xffffffa000b07947 */ /* 0x000fea000383ffff */
.L_x_28:
[----:B-1----:R-:W-:-:S07]  /*7510*/  MOV R2, UR17 ;  /* 0x0000001100027c02 */ /* 0x002fce0008000f00 */
.L_x_111:
[----:B-1----:R1:W2:Y:S02]  /*7520*/  SYNCS.PHASECHK.TRANS64.TRYWAIT P0, [R2+URZ+0x40], R5 ;  /* 0x00004005020075a7 */ /* 0x0022a400080011ff */
[----:B--2---:R-:W-:Y:S05]  /*7530*/  @!P0 NANOSLEEP.SYNCS 0x989680 ;  /* 0x009896800000895d */ /* 0x004fea0003900000 */
[----:B------:R-:W2:Y:S02]  /*7540*/  @!P0 SYNCS.PHASECHK.TRANS64 P0, [R2+URZ+0x40], R5 ;  /* 0x00004005020085a7 */ /* 0x000ea400080010ff */
[----:B--2---:R-:W-:Y:S05]  /*7550*/  @!P0 BRA `(.L_x_111) ;  /* 0xfffffffc00f08947 */ /* 0x004fea000383ffff */
[----:B------:R-:W-:Y:S05]  /*7560*/  BRA `(.L_x_27) ;  /* 0xffffffa400587947 */ /* 0x000fea000383ffff */
.L_x_32:
[----:B-1----:R1:W2:Y:S02]  /*7570*/  SYNCS.PHASECHK.TRANS64.TRYWAIT P0, [R2+URZ+0xb0], R3 ;  /* 0x0000b003020075a7 */ /* 0x0022a400080011ff */
[----:B--2---:R-:W-:Y:S05]  /*7580*/  @!P0 NANOSLEEP.SYNCS 0x989680 ;  /* 0x009896800000895d */ /* 0x004fea0003900000 */
[----:B------:R-:W2:Y:S02]  /*7590*/  @!P0 SYNCS.PHASECHK.TRANS64 P0, [R2+URZ+0xb0], R3 ;  /* 0x0000b003020085a7 */ /* 0x000ea400080010ff */
[----:B--2---:R-:W-:Y:S05]  /*75a0*/  @!P0 BRA `(.L_x_32) ;  /* 0xfffffffc00f08947 */ /* 0x004fea000383ffff */
[----:B------:R-:W-:Y:S05]  /*75b0*/  BRA `(.L_x_112) ;  /* 0xffffffa400e87947 */ /* 0x000fea000383ffff */
.L_x_36:
[----:B----4-:R-:W-:-:S07]  /*75c0*/  MOV R0, UR5 ;  /* 0x0000000500007c02 */ /* 0x010fce0008000f00 */
.L_x_113:
[----:B-1----:R1:W2:Y:S02]  /*75d0*/  SYNCS.PHASECHK.TRANS64.TRYWAIT P0, [R0+URZ], R3 ;  /* 0x00000003000075a7 */ /* 0x0022a400080011ff */
[----:B--2---:R-:W-:Y:S05]  /*75e0*/  @!P0 NANOSLEEP.SYNCS 0x989680 ;  /* 0x009896800000895d */ /* 0x004fea0003900000 */
[----:B------:R-:W2:Y:S02]  /*75f0*/  @!P0 SYNCS.PHASECHK.TRANS64 P0, [R0+URZ], R3 ;  /* 0x00000003000085a7 */ /* 0x000ea400080010ff */
[----:B--2---:R-:W-:Y:S05]  /*7600*/  @!P0 BRA `(.L_x_113) ;  /* 0xfffffffc00f08947 */ /* 0x004fea000383ffff */
[----:B------:R-:W-:Y:S05]  /*7610*/  BRA `(.L_x_114) ;  /* 0xffffffac00587947 */ /* 0x000fea000383ffff */
.L_x_37:
[----:B----4-:R-:W-:-:S07]  /*7620*/  MOV R0, UR5 ;  /* 0x0000000500007c02 */ /* 0x010fce0008000f00 */
.L_x_115:
[----:B-1----:R1:W2:Y:S02]  /*7630*/  SYNCS.PHASECHK.TRANS64.TRYWAIT P0, [R0+URZ], R3 ;  /* 0x00000003000075a7 */ /* 0x0022a400080011ff */
[----:B--2---:R-:W-:Y:S05]  /*7640*/  @!P0 NANOSLEEP.SYNCS 0x989680 ;  /* 0x009896800000895d */ /* 0x004fea0003900000 */
[----:B------:R-:W2:Y:S02]  /*7650*/  @!P0 SYNCS.PHASECHK.TRANS64 P0, [R0+URZ], R3 ;  /* 0x00000003000085a7 */ /* 0x000ea400080010ff */
[----:B--2---:R-:W-:Y:S05]  /*7660*/  @!P0 BRA `(.L_x_115) ;  /* 0xfffffffc00f08947 */ /* 0x004fea000383ffff */
[----:B------:R-:W-:Y:S05]  /*7670*/  BRA `(.L_x_116) ;  /* 0xffffffac00647947 */ /* 0x000fea000383ffff */
.L_x_38:
[----:B----4-:R-:W-:-:S07]  /*7680*/  MOV R0, UR5 ;  /* 0x0000000500007c02 */ /* 0x010fce0008000f00 */
.L_x_117:
[----:B-1----:R1:W2:Y:S02]  /*7690*/  SYNCS.PHASECHK.TRANS64.TRYWAIT P0, [R0+URZ], R3 ;  /* 0x00000003000075a7 */ /* 0x0022a400080011ff */
[----:B--2---:R-:W-:Y:S05]  /*76a0*/  @!P0 NANOSLEEP.SYNCS 0x989680 ;  /* 0x009896800000895d */ /* 0x004fea0003900000 */
[----:B------:R-:W2:Y:S02]  /*76b0*/  @!P0 SYNCS.PHASECHK.TRANS64 P0, [R0+URZ], R3 ;  /* 0x00000003000085a7 */ /* 0x000ea400080010ff */
[----:B--2---:R-:W-:Y:S05]  /*76c0*/  @!P0 BRA `(.L_x_117) ;  /* 0xfffffffc00f08947 */ /* 0x004fea000383ffff */
[----:B------:R-:W-:Y:S05]  /*76d0*/  BRA `(.L_x_118) ;  /* 0xffffffac00707947 */ /* 0x000fea000383ffff */
.L_x_39:
[----:B----4-:R-:W-:-:S07]  /*76e0*/  MOV R0, UR5 ;  /* 0x0000000500007c02 */ /* 0x010fce0008000f00 */
.L_x_119:
[----:B-1----:R1:W2:Y:S02]  /*76f0*/  SYNCS.PHASECHK.TRANS64.TRYWAIT P0, [R0+URZ], R3 ;  /* 0x00000003000075a7 */ /* 0x0022a400080011ff */
[----:B--2---:R-:W-:Y:S05]  /*7700*/  @!P0 NANOSLEEP.SYNCS 0x989680 ;  /* 0x009896800000895d */ /* 0x004fea0003900000 */
[----:B------:R-:W2:Y:S02]  /*7710*/  @!P0 SYNCS.PHASECHK.TRANS64 P0, [R0+URZ], R3 ;  /* 0x00000003000085a7 */ /* 0x000ea400080010ff */
[----:B--2---:R-:W-:Y:S05]  /*7720*/  @!P0 BRA `(.L_x_119) ;  /* 0xfffffffc00f08947 */ /* 0x004fea000383ffff */
[----:B------:R-:W-:Y:S05]  /*7730*/  BRA `(.L_x_120) ;  /* 0xffffffac007c7947 */ /* 0x000fea000383ffff */
.L_x_40:
[----:B----4-:R-:W-:-:S07]  /*7740*/  MOV R0, UR5 ;  /* 0x0000000500007c02 */ /* 0x010fce0008000f00 */
.L_x_121:
[----:B-1----:R1:W2:Y:S02]  /*7750*/  SYNCS.PHASECHK.TRANS64.TRYWAIT P0, [R0+URZ], R3 ;  /* 0x00000003000075a7 */ /* 0x0022a400080011ff */
[----:B--2---:R-:W-:Y:S05]  /*7760*/  @!P0 NANOSLEEP.SYNCS 0x989680 ;  /* 0x009896800000895d */ /* 0x004fea0003900000 */
[----:B------:R-:W2:Y:S02]  /*7770*/  @!P0 SYNCS.PHASECHK.TRANS64 P0, [R0+URZ], R3 ;  /* 0x00000003000085a7 */ /* 0x000ea400080010ff */
[----:B--2---:R-:W-:Y:S05]  /*7780*/  @!P0 BRA `(.L_x_121) ;  /* 0xfffffffc00f08947 */ /* 0x004fea000383ffff */
[----:B------:R-:W-:Y:S05]  /*7790*/  BRA `(.L_x_122) ;  /* 0xffffffac00887947 */ /* 0x000fea000383ffff */
.L_x_41:
[----:B----4-:R-:W-:-:S07]  /*77a0*/  MOV R0, UR5 ;  /* 0x0000000500007c02 */ /* 0x010fce0008000f00 */
.L_x_123:
[----:B-1----:R1:W2:Y:S02]  /*77b0*/  SYNCS.PHASECHK.TRANS64.TRYWAIT P0, [R0+URZ], R3 ;  /* 0x00000003000075a7 */ /* 0x0022a400080011ff */
[----:B--2---:R-:W-:Y:S05]  /*77c0*/  @!P0 NANOSLEEP.SYNCS 0x989680 ;  /* 0x009896800000895d */ /* 0x004fea0003900000 */
[----:B------:R-:W2:Y:S02]  /*77d0*/  @!P0 SYNCS.PHASECHK.TRANS64 P0, [R0+URZ], R3 ;  /* 0x00000003000085a7 */ /* 0x000ea400080010ff */
[----:B--2---:R-:W-:Y:S05]  /*77e0*/  @!P0 BRA `(.L_x_123) ;  /* 0xfffffffc00f08947 */ /* 0x004fea000383ffff */
[----:B------:R-:W-:Y:S05]  /*77f0*/  BRA `(.L_x_124) ;  /* 0xffffffac00947947 */ /* 0x000fea000383ffff */
.L_x_42:
[----:B----4-:R-:W-:-:S07]  /*7800*/  MOV R0, UR5 ;  /* 0x0000000500007c02 */ /* 0x010fce0008000f00 */
.L_x_125:
[----:B-1----:R1:W2:Y:S02]  /*7810*/  SYNCS.PHASECHK.TRANS64.TRYWAIT P0, [R0+URZ], R3 ;  /* 0x00000003000075a7 */ /* 0x0022a400080011ff */
[----:B--2---:R-:W-:Y:S05]  /*7820*/  @!P0 NANOSLEEP.SYNCS 0x989680 ;  /* 0x009896800000895d */ /* 0x004fea0003900000 */
[----:B------:R-:W2:Y:S02]  /*7830*/  @!P0 SYNCS.PHASECHK.TRANS64 P0, [R0+URZ], R3 ;  /* 0x00000003000085a7 */ /* 0x000ea400080010ff */
[----:B--2---:R-:W-:Y:S05]  /*7840*/  @!P0 BRA `(.L_x_125) ;  /* 0xfffffffc00f08947 */ /* 0x004fea000383ffff */
[----:B------:R-:W-:Y:S05]  /*7850*/  BRA `(.L_x_126) ;  /* 0xffffffac00a07947 */ /* 0x000fea000383ffff */
.L_x_45:
[----:B-1----:R1:W2:Y:S02]  /*7860*/  SYNCS.PHASECHK.TRANS64.TRYWAIT P0, [R0+URZ+0x110], R5 ;  /* 0x00011005000075a7 */ /* 0x0022a400080011ff */
[----:B--2---:R-:W-:Y:S05]  /*7870*/  @!P0 NANOSLEEP.SYNCS 0x989680 ;  /* 0x009896800000895d */ /* 0x004fea0003900000 */
[----:B------:R-:W2:Y:S02]  /*7880*/  @!P0 SYNCS.PHASECHK.TRANS64 P0, [R0+URZ+0x110], R5 ;  /* 0x00011005000085a7 */ /* 0x000ea400080010ff */
[----:B--2---:R-:W-:Y:S05]  /*7890*/  @!P0 BRA `(.L_x_45) ;  /* 0xfffffffc00f08947 */ /* 0x004fea000383ffff */
[----:B------:R-:W-:Y:S05]  /*78a0*/  BRA `(.L_x_127) ;  /* 0xffffffac00fc7947 */ /* 0x000fea000383ffff */
.L_x_46:
[----:B------:R-:W-:-:S07]  /*78b0*/  MOV R0, UR5 ;  /* 0x0000000500007c02 */ /* 0x000fce0008000f00 */
.L_x_128:
[----:B-1----:R1:W2:Y:S02]  /*78c0*/  SYNCS.PHASECHK.TRANS64.TRYWAIT P0, [R0+URZ+0xc0], R5 ;  /* 0x0000c005000075a7 */ /* 0x0022a400080011ff */
[----:B--2---:R-:W-:Y:S05]  /*78d0*/  @!P0 NANOSLEEP.SYNCS 0x989680 ;  /* 0x009896800000895d */ /* 0x004fea0003900000 */
[----:B------:R-:W2:Y:S02]  /*78e0*/  @!P0 SYNCS.PHASECHK.TRANS64 P0, [R0+URZ+0xc0], R5 ;  /* 0x0000c005000085a7 */ /* 0x000ea400080010ff */
[----:B--2---:R-:W-:Y:S05]  /*78f0*/  @!P0 BRA `(.L_x_128) ;  /* 0xfffffffc00f08947 */ /* 0x004fea000383ffff */
[----:B------:R-:W-:Y:S05]  /*7900*/  BRA `(.L_x_129) ;  /* 0xffffffb0000c7947 */ /* 0x000fea000383ffff */
.L_x_47:
[----:B-1----:R1:W2:Y:S02]  /*7910*/  SYNCS.PHASECHK.TRANS64.TRYWAIT P1, [R0+URZ+0xb0], R5 ;  /* 0x0000b005000075a7 */ /* 0x0022a400080211ff */
[----:B--2---:R-:W-:Y:S05]  /*7920*/  @!P1 NANOSLEEP.SYNCS 0x989680 ;  /* 0x009896800000995d */ /* 0x004fea0003900000 */
[----:B------:R-:W2:Y:S02]  /*7930*/  @!P1 SYNCS.PHASECHK.TRANS64 P1, [R0+URZ+0xb0], R5 ;  /* 0x0000b005000095a7 */ /* 0x000ea400080210ff */
[----:B--2---:R-:W-:Y:S05]  /*7940*/  @!P1 BRA `(.L_x_47) ;  /* 0xfffffffc00f09947 */ /* 0x004fea000383ffff */
[----:B------:R-:W-:Y:S05]  /*7950*/  BRA `(.L_x_130) ;  /* 0xffffffb0003c7947 */ /* 0x000fea000383ffff */
.L_x_50:
[----:B------:R-:W-:-:S07]  /*7960*/  MOV R0, UR5 ;  /* 0x0000000500007c02 */ /* 0x000fce0008000f00 */
.L_x_131:
[----:B-1----:R1:W2:Y:S02]  /*7970*/  SYNCS.PHASECHK.TRANS64.TRYWAIT P0, [R0+URZ+0xc0], R3 ;  /* 0x0000c003000075a7 */ /* 0x0022a400080011ff */
[----:B--2---:R-:W-:Y:S05]  /*7980*/  @!P0 NANOSLEEP.SYNCS 0x989680 ;  /* 0x009896800000895d */ /* 0x004fea0003900000 */
[----:B------:R-:W2:Y:S02]  /*7990*/  @!P0 SYNCS.PHASECHK.TRANS64 P0, [R0+URZ+0xc0], R3 ;  /* 0x0000c003000085a7 */ /* 0x000ea400080010ff */
[----:B--2---:R-:W-:Y:S05]  /*79a0*/  @!P0 BRA `(.L_x_131) ;  /* 0xfffffffc00f08947 */ /* 0x004fea000383ffff */
[----:B------:R-:W-:Y:S05]  /*79b0*/  BRA `(.L_x_49) ;  /* 0xffffffb000907947 */ /* 0x000fea000383ffff */
.L_x_57:
[----:B-1----:R1:W2:Y:S02]  /*79c0*/  SYNCS.PHASECHK.TRANS64.TRYWAIT P1, [R0+URZ+0xb0], R5 ;  /* 0x0000b005000075a7 */ /* 0x0022a400080211ff */
[----:B--2---:R-:W-:Y:S05]  /*79d0*/  @!P1 NANOSLEEP.SYNCS 0x989680 ;  /* 0x009896800000995d */ /* 0x004fea0003900000 */
[----:B------:R-:W2:Y:S02]  /*79e0*/  @!P1 SYNCS.PHASECHK.TRANS64 P1, [R0+URZ+0xb0], R5 ;  /* 0x0000b005000095a7 */ /* 0x000ea400080210ff */
[----:B--2---:R-:W-:Y:S05]  /*79f0*/  @!P1 BRA `(.L_x_57) ;  /* 0xfffffffc00f09947 */ /* 0x004fea000383ffff */
[----:B------:R-:W-:Y:S05]  /*7a00*/  BRA `(.L_x_132) ;  /* 0xffffffb800007947 */ /* 0x000fea000383ffff */
.L_x_58:
[----:B------:R-:W-:-:S07]  /*7a10*/  MOV R3, UR7 ;  /* 0x0000000700037c02 */ /* 0x000fce0008000f00 */
.L_x_133:
[----:B-1----:R1:W2:Y:S02]  /*7a20*/  SYNCS.PHASECHK.TRANS64.TRYWAIT P0, [R3+URZ+0xf0], R0 ;  /* 0x0000f000030075a7 */ /* 0x0022a400080011ff */
[----:B--2---:R-:W-:Y:S05]  /*7a30*/  @!P0 NANOSLEEP.SYNCS 0x989680 ;  /* 0x009896800000895d */ /* 0x004fea0003900000 */
[----:B------:R-:W2:Y:S02]  /*7a40*/  @!P0 SYNCS.PHASECHK.TRANS64 P0, [R3+URZ+0xf0], R0 ;  /* 0x0000f000030085a7 */ /* 0x000ea400080010ff */
[----:B--2---:R-:W-:Y:S05]  /*7a50*/  @!P0 BRA `(.L_x_133) ;  /* 0xfffffffc00f08947 */ /* 0x004fea000383ffff */
[----:B------:R-:W-:Y:S05]  /*7a60*/  BRA `(.L_x_134) ;  /* 0xffffffb800507947 */ /* 0x000fea000383ffff */
.L_x_61:
[----:B------:R-:W-:Y:S07]  /*7a70*/  MOV R0, UR6 ;  /* 0x0000000600007c02 */ /* 0x000fee0008000f00 */
.L_x_135:
[----:B-1----:R1:W2:Y:S02]  /*7a80*/  SYNCS.PHASECHK.TRANS64.TRYWAIT P0, [R0+URZ], R3 ;  /* 0x00000003000075a7 */ /* 0x0022a400080011ff */
[----:B--2---:R-:W-:Y:S05]  /*7a90*/  @!P0 NANOSLEEP.SYNCS 0x989680 ;  /* 0x009896800000895d */ /* 0x004fea0003900000 */
[----:B------:R-:W2:Y:S02]  /*7aa0*/  @!P0 SYNCS.PHASECHK.TRANS64 P0, [R0+URZ], R3 ;  /* 0x00000003000085a7 */ /* 0x000ea400080010ff */
[----:B--2---:R-:W-:Y:S05]  /*7ab0*/  @!P0 BRA `(.L_x_135) ;  /* 0xfffffffc00f08947 */ /* 0x004fea000383ffff */
[----:B------:R-:W-:Y:S05]  /*7ac0*/  BRA `(.L_x_60) ;  /* 0xffffffb8006c7947 */ /* 0x000fea000383ffff */
.L_x_64:
[----:B------:R-:W-:-:S07]  /*7ad0*/  MOV R0, UR6 ;  /* 0x0000000600007c02 */ /* 0x000fce0008000f00 */
.L_x_136:
[----:B--2---:R2:W4:Y:S02]  /*7ae0*/  SYNCS.PHASECHK.TRANS64.TRYWAIT P0, [R0+URZ], R3 ;  /* 0x00000003000075a7 */ /* 0x00452400080011ff */
[----:B----4-:R-:W-:Y:S05]  /*7af0*/  @!P0 NANOSLEEP.SYNCS 0x989680 ;  /* 0x009896800000895d */ /* 0x010fea0003900000 */
[----:B------:R-:W4:Y:S02]  /*7b00*/  @!P0 SYNCS.PHASECHK.TRANS64 P0, [R0+URZ], R3 ;  /* 0x00000003000085a7 */ /* 0x000f2400080010ff */
[----:B----4-:R-:W-:Y:S05]  /*7b10*/  @!P0 BRA `(.L_x_136) ;  /* 0xfffffffc00f08947 */ /* 0x010fea000383ffff */
[----:B------:R-:W-:Y:S05]  /*7b20*/  BRA `(.L_x_137) ;  /* 0xffffffbc00487947 */ /* 0x000fea000383ffff */
.L_x_65:
[----:B------:R-:W-:-:S07]  /*7b30*/  MOV R0, UR6 ;  /* 0x0000000600007c02 */ /* 0x000fce0008000f00 */
.L_x_138:
[----:B-1----:R1:W2:Y:S02]  /*7b40*/  SYNCS.PHASECHK.TRANS64.TRYWAIT P0, [R0+URZ], R3 ;  /* 0x00000003000075a7 */ /* 0x0022a400080011ff */
[----:B--2---:R-:W-:Y:S05]  /*7b50*/  @!P0 NANOSLEEP.SYNCS 0x989680 ;  /* 0x009896800000895d */ /* 0x004fea0003900000 */
[----:B------:R-:W2:Y:S02]  /*7b60*/  @!P0 SYNCS.PHASECHK.TRANS64 P0, [R0+URZ], R3 ;  /* 0x00000003000085a7 */ /* 0x000ea400080010ff */
[----:B--2---:R-:W-:Y:S05]  /*7b70*/  @!P0 BRA `(.L_x_138) ;  /* 0xfffffffc00f08947 */ /* 0x004fea000383ffff */
[----:B------:R-:W-:Y:S05]  /*7b80*/  BRA `(.L_x_139) ;  /* 0xffffffbc00547947 */ /* 0x000fea000383ffff */
.L_x_66:
[----:B------:R-:W-:-:S07]  /*7b90*/  MOV R0, UR6 ;  /* 0x0000000600007c02 */ /* 0x000fce0008000f00 */
.L_x_140:
[----:B-1----:R1:W2:Y:S02]  /*7ba0*/  SYNCS.PHASECHK.TRANS64.TRYWAIT P0, [R0+URZ], R3 ;  /* 0x00000003000075a7 */ /* 0x0022a400080011ff */
[----:B--2---:R-:W-:Y:S05]  /*7bb0*/  @!P0 NANOSLEEP.SYNCS 0x989680 ;  /* 0x009896800000895d */ /* 0x004fea0003900000 */
[----:B------:R-:W2:Y:S02]  /*7bc0*/  @!P0 SYNCS.PHASECHK.TRANS64 P0, [R0+URZ], R3 ;  /* 0x00000003000085a7 */ /* 0x000ea400080010ff */
[----:B--2---:R-:W-:Y:S05]  /*7bd0*/  @!P0 BRA `(.L_x_140) ;  /* 0xfffffffc00f08947 */ /* 0x004fea000383ffff */
[----:B------:R-:W-:Y:S05]  /*7be0*/  BRA `(.L_x_141) ;  /* 0xffffffbc00607947 */ /* 0x000fea000383ffff */
.L_x_67:
[----:B------:R-:W-:-:S07]  /*7bf0*/  MOV R0, UR7 ;  /* 0x0000000700007c02 */ /* 0x000fce0008000f00 */
.L_x_142:
[----:B-1----:R1:W2:Y:S02]  /*7c00*/  SYNCS.PHASECHK.TRANS64.TRYWAIT P0, [R0+URZ], R3 ;  /* 0x00000003000075a7 */ /* 0x0022a400080011ff */
[----:B--2---:R-:W-:Y:S05]  /*7c10*/  @!P0 NANOSLEEP.SYNCS 0x989680 ;  /* 0x009896800000895d */ /* 0x004fea0003900000 */
[----:B------:R-:W2:Y:S02]  /*7c20*/  @!P0 SYNCS.PHASECHK.TRANS64 P0, [R0+URZ], R3 ;  /* 0x00000003000085a7 */ /* 0x000ea400080010ff */
[----:B--2---:R-:W-:Y:S05]  /*7c30*/  @!P0 BRA `(.L_x_142) ;  /* 0xfffffffc00f08947 */ /* 0x004fea000383ffff */
[----:B------:R-:W-:Y:S05]  /*7c40*/  BRA `(.L_x_143) ;  /* 0xffffffbc006c7947 */ /* 0x000fea000383ffff */
.L_x_72:
[----:B--2---:R2:W3:Y:S02]  /*7c50*/  SYNCS.PHASECHK.TRANS64.TRYWAIT P0, [R0+URZ+0xb0], R3 ;  /* 0x0000b003000075a7 */ /* 0x0044e400080011ff */
[----:B---3--:R-:W-:Y:S05]  /*7c60*/  @!P0 NANOSLEEP.SYNCS 0x989680 ;  /* 0x009896800000895d */ /* 0x008fea0003900000 */
[----:B------:R-:W3:Y:S02]  /*7c70*/  @!P0 SYNCS.PHASECHK.TRANS64 P0, [R0+URZ+0xb0], R3 ;  /* 0x0000b003000085a7 */ /* 0x000ee400080010ff */
[----:B---3--:R-:W-:Y:S05]  /*7c80*/  @!P0 BRA `(.L_x_72) ;  /* 0xfffffffc00f08947 */ /* 0x008fea000383ffff */
[----:B------:R-:W-:Y:S05]  /*7c90*/  BRA `(.L_x_144) ;  /* 0xffffffc000707947 */ /* 0x000fea000383ffff */
.L_x_75:
[----:B------:R-:W-:Y:S07]  /*7ca0*/  MOV R0, UR7 ;  /* 0x0000000700007c02 */ /* 0x000fee0008000f00 */
.L_x_145:
[----:B--2---:R2:W3:Y:S02]  /*7cb0*/  SYNCS.PHASECHK.TRANS64.TRYWAIT P0, [R0+URZ+0xa8], R3 ;  /* 0x0000a803000075a7 */ /* 0x0044e400080011ff */
[----:B---3--:R-:W-:Y:S05]  /*7cc0*/  @!P0 NANOSLEEP.SYNCS 0x989680 ;  /* 0x009896800000895d */ /* 0x008fea0003900000 */
[----:B------:R-:W3:Y:S02]  /*7cd0*/  @!P0 SYNCS.PHASECHK.TRANS64 P0, [R0+URZ+0xa8], R3 ;  /* 0x0000a803000085a7 */ /* 0x000ee400080010ff */
[----:B---3--:R-:W-:Y:S05]  /*7ce0*/  @!P0 BRA `(.L_x_145) ;  /* 0xfffffffc00f08947 */ /* 0x008fea000383ffff */
[----:B------:R-:W-:Y:S05]  /*7cf0*/  BRA `(.L_x_74) ;  /* 0xffffffc400507947 */ /* 0x000fea000383ffff */
.L_x_78:
[----:B--2---:R-:W-:Y:S07]  /*7d00*/  MOV R3, UR7 ;  /* 0x0000000700037c02 */ /* 0x004fee0008000f00 */
.L_x_146:
[----:B-1----:R1:W2:Y:S02]  /*7d10*/  SYNCS.PHASECHK.TRANS64.TRYWAIT P0, [R3+URZ+0x90], R12 ;  /* 0x0000900c030075a7 */ /* 0x0022a400080011ff */
[----:B--2---:R-:W-:Y:S05]  /*7d20*/  @!P0 NANOSLEEP.SYNCS 0x989680 ;  /* 0x009896800000895d */ /* 0x004fea0003900000 */
[----:B------:R-:W2:Y:S02]  /*7d30*/  @!P0 SYNCS.PHASECHK.TRANS64 P0, [R3+URZ+0x90], R12 ;  /* 0x0000900c030085a7 */ /* 0x000ea400080010ff */
[----:B--2---:R-:W-:Y:S05]  /*7d40*/  @!P0 BRA `(.L_x_146) ;  /* 0xfffffffc00f08947 */ /* 0x004fea000383ffff */
[----:B------:R-:W-:Y:S05]  /*7d50*/  BRA `(.L_x_147) ;  /* 0xffffffc400c87947 */ /* 0x000fea000383ffff */
.L_x_79:
[----:B------:R-:W-:Y:S07]  /*7d60*/  MOV R3, UR7 ;  /* 0x0000000700037c02 */ /* 0x000fee0008000f00 */
.L_x_148:
[----:B-1----:R1:W2:Y:S02]  /*7d70*/  SYNCS.PHASECHK.TRANS64.TRYWAIT P0, [R3+URZ+0x98], R12 ;  /* 0x0000980c030075a7 */ /* 0x0022a400080011ff */
[----:B--2---:R-:W-:Y:S05]  /*7d80*/  @!P0 NANOSLEEP.SYNCS 0x989680 ;  /* 0x009896800000895d */ /* 0x004fea0003900000 */
[----:B------:R-:W2:Y:S02]  /*7d90*/  @!P0 SYNCS.PHASECHK.TRANS64 P0, [R3+URZ+0x98], R12 ;  /* 0x0000980c030085a7 */ /* 0x000ea400080010ff */
[----:B--2---:R-:W-:Y:S05]  /*7da0*/  @!P0 BRA `(.L_x_148) ;  /* 0xfffffffc00f08947 */ /* 0x004fea000383ffff */
[----:B------:R-:W-:Y:S05]  /*7db0*/  BRA `(.L_x_149) ;  /* 0xffffffc800487947 */ /* 0x000fea000383ffff */
.L_x_81:
[----:B------:R-:W-:-:S07]  /*7dc0*/  MOV R0, UR7 ;  /* 0x0000000700007c02 */ /* 0x000fce0008000f00 */
.L_x_150:
[----:B-1----:R1:W3:Y:S02]  /*7dd0*/  SYNCS.PHASECHK.TRANS64.TRYWAIT P0, [R0+URZ+0x90], R3 ;  /* 0x00009003000075a7 */ /* 0x0022e400080011ff */
[----:B---3--:R-:W-:Y:S05]  /*7de0*/  @!P0 NANOSLEEP.SYNCS 0x989680 ;  /* 0x009896800000895d */ /* 0x008fea0003900000 */
[----:B------:R-:W3:Y:S02]  /*7df0*/  @!P0 SYNCS.PHASECHK.TRANS64 P0, [R0+URZ+0x90], R3 ;  /* 0x00009003000085a7 */ /* 0x000ee400080010ff */
[----:B---3--:R-:W-:Y:S05]  /*7e00*/  @!P0 BRA `(.L_x_150) ;  /* 0xfffffffc00f08947 */ /* 0x008fea000383ffff */
[----:B------:R-:W-:Y:S05]  /*7e10*/  BRA `(.L_x_151) ;  /* 0xffffffc800b87947 */ /* 0x000fea000383ffff */
.L_x_83:
[----:B--2---:R2:W4:Y:S02]  /*7e20*/  SYNCS.PHASECHK.TRANS64.TRYWAIT P0, [R0+URZ+0xb0], R3 ;  /* 0x0000b003000075a7 */ /* 0x00452400080011ff */
[----:B----4-:R-:W-:Y:S05]  /*7e30*/  @!P0 NANOSLEEP.SYNCS 0x989680 ;  /* 0x009896800000895d */ /* 0x010fea0003900000 */
[----:B------:R-:W4:Y:S02]  /*7e40*/  @!P0 SYNCS.PHASECHK.TRANS64 P0, [R0+URZ+0xb0], R3 ;  /* 0x0000b003000085a7 */ /* 0x000f2400080010ff */
[----:B----4-:R-:W-:Y:S05]  /*7e50*/  @!P0 BRA `(.L_x_83) ;  /* 0xfffffffc00f08947 */ /* 0x010fea000383ffff */
[----:B------:R-:W-:Y:S05]  /*7e60*/  BRA `(.L_x_152) ;  /* 0xffffffcc00847947 */ /* 0x000fea000383ffff */
.L_x_94:
[----:B-1----:R1:W3:Y:S02]  /*7e70*/  SYNCS.PHASECHK.TRANS64.TRYWAIT P1, [R0+URZ+0x80], R3 ;  /* 0x00008003000075a7 */ /* 0x0022e400080211ff */
[----:B---3--:R-:W-:Y:S05]  /*7e80*/  @!P1 NANOSLEEP.SYNCS 0x989680 ;  /* 0x009896800000995d */ /* 0x008fea0003900000 */
[----:B------:R-:W3:Y:S02]  /*7e90*/  @!P1 SYNCS.PHASECHK.TRANS64 P1, [R0+URZ+0x80], R3 ;  /* 0x00008003000095a7 */ /* 0x000ee400080210ff */
[----:B---3--:R-:W-:Y:S05]  /*7ea0*/  @!P1 BRA `(.L_x_94) ;  /* 0xfffffffc00f09947 */ /* 0x008fea000383ffff */
[----:B------:R-:W-:Y:S05]  /*7eb0*/  BRA `(.L_x_93) ;  /* 0xffffffd8009c7947 */ /* 0x000fea000383ffff */
.L_x_96:
[----:B-1----:R1:W4:Y:S02]  /*7ec0*/  SYNCS.PHASECHK.TRANS64.TRYWAIT P0, [R113+URZ+0xd0], R2 ;  /* 0x0000d002710075a7 */ /* 0x00232400080011ff */
[----:B----4-:R-:W-:Y:S05]  /*7ed0*/  @!P0 NANOSLEEP.SYNCS 0x989680 ;  /* 0x009896800000895d */ /* 0x010fea0003900000 */
[----:B------:R-:W4:Y:S02]  /*7ee0*/  @!P0 SYNCS.PHASECHK.TRANS64 P0, [R113+URZ+0xd0], R2 ;  /* 0x0000d002710085a7 */ /* 0x000f2400080010ff */
[----:B----4-:R-:W-:Y:S05]  /*7ef0*/  @!P0 BRA `(.L_x_96) ;  /* 0xfffffffc00f08947 */ /* 0x010fea000383ffff */
[----:B------:R-:W-:Y:S05]  /*7f00*/  BRA `(.L_x_95) ;  /* 0xffffffd800f07947 */ /* 0x000fea000383ffff */
.L_x_104:
[----:B--2---:R2:W3:Y:S02]  /*7f10*/  SYNCS.PHASECHK.TRANS64.TRYWAIT P0, [R32+URZ+0x80], R3 ;  /* 0x00008003200075a7 */ /* 0x0044e400080011ff */
[----:B---3--:R-:W-:Y:S05]  /*7f20*/  @!P0 NANOSLEEP.SYNCS 0x989680 ;  /* 0x009896800000895d */ /* 0x008fea0003900000 */
[----:B------:R-:W3:Y:S02]  /*7f30*/  @!P0 SYNCS.PHASECHK.TRANS64 P0, [R32+URZ+0x80], R3 ;  /* 0x00008003200085a7 */ /* 0x000ee400080010ff */
[----:B---3--:R-:W-:Y:S05]  /*7f40*/  @!P0 BRA `(.L_x_104) ;  /* 0xfffffffc00f08947 */ /* 0x008fea000383ffff */
[----:B------:R-:W-:Y:S05]  /*7f50*/  BRA `(.L_x_103) ;  /* 0xffffffe400e07947 */ /* 0x000fea000383ffff */
        .weak           $__internal_0_$__cuda_sm10x_tcgen05_guardrail_trap_col_being_dealloced_not_returned_by_alloc
        .type           $__internal_0_$__cuda_sm10x_tcgen05_guardrail_trap_col_being_dealloced_not_returned_by_alloc,@function
        .size           $__internal_0_$__cuda_sm10x_tcgen05_guardrail_trap_col_being_dealloced_not_returned_by_alloc,($__internal_1_$__cuda_sm10x_tcgen05_guardrail_trap_phase_invalid_during_alloc - $__internal_0_$__cuda_sm10x_tcgen05_guardrail_trap_col_being_dealloced_not_returned_by_alloc)
$__internal_0_$__cuda_sm10x_tcgen05_guardrail_trap_col_being_dealloced_not_returned_by_alloc:
[----:B------:R-:W-:Y:S05]  /*7f60*/  BPT.TRAP 0x1 ;  /* 0x000000040000795c */ /* 0x000fea0000300000 */
[----:B------:R-:W-:-:S04]  /*7f70*/  HFMA2 R3, -RZ, RZ, 0, 0 ;  /* 0x00000000ff037431 */ /* 0x000fc800000001ff */
[----:B------:R-:W-:Y:S05]  /*7f80*/  RET.REL.NODEC R2 `(_ZN7cutlass13device_kernelINS_4gemm6kernel13GemmUniversalIN4cute5tupleIJiiiiEEENS1_10collective13CollectiveMmaINS1_35MainloopSm100TmaUmmaWarpSpecializedILi8ELi2ELi4ENS5_IJNS4_1CILi1EEESB_SB_EEEEENS5_IJNSA_ILi64EEENSA_ILi128EEESF_EEENS_12float_e4m3_tENS5_IJlSB_lEEESH_SI_NS4_8TiledMMAINS4_8MMA_AtomIJNS4_10MMA_TraitsINS4_19SM100_MMA_F8F6F4_SSEJSH_SH_fSE_SF_NS4_17integral_constantINS4_4UMMA5MajorELSP_0EEESQ_NSN_INSO_7ScaleInELSR_0EEESS_EEEEEENS4_6LayoutISC_NS5_IJNSA_ILi0EEESW_SW_EEEEENS5_IJNS4_10UnderscoreESZ_SZ_EEEEENS4_13SM90_TMA_LOADENS4_14ComposedLayoutINS4_7SwizzleILi3ELi4ELi3EEENS4_18smem_ptr_flag_bitsILi8EEENSV_INS5_IJNSA_ILi8EEESF_EEENS5_IJSF_SB_EEEEEEEvNS4_8identityES12_S1C_vS1D_EENS_8epilogue10collective18CollectiveEpilogueINS1F_23Sm100TmaWarpSpecializedILi2ELi2ELi32ELb0ELb0EEEJSG_NS5_IJNSV_ISE_SB_EES1K_EEESH_SI_SH_SI_NS1F_6fusion15FusionCallbacksIS1J_NS1M_17LinearCombinationISH_fSH_fLNS_15FloatRoundStyleE2EEESG_S1L_JEEENS4_5SM1004TMEM4LOAD26SM100_TMEM_LOAD_16dp32b32xES12_NS13_INS14_ILi2ELi4ELi3EEES17_NSV_INS5_IJS18_SE_EEENS5_IJSE_SB_EEEEEEENS4_39AutoVectorizingCopyWithAssumedAlignmentILi128EEENS4_14SM90_TMA_STOREES20_S22_S22_EEEvvEEEEvNT_6ParamsE) ;  /* 0xffffff80021c7950 */ /* 0x000fea0003c3ffff */
        .weak           $__internal_1_$__cuda_sm10x_tcgen05_guardrail_trap_phase_invalid_during_alloc
        .type           $__internal_1_$__cuda_sm10x_tcgen05_guardrail_trap_phase_invalid_during_alloc,@function
        .size           $__internal_1_$__cuda_sm10x_tcgen05_guardrail_trap_phase_invalid_during_alloc,($__internal_2_$__cuda_sm10x_tcgen05_guardrail_trap_unallocated_columns_being_dealloced - $__internal_1_$__cuda_sm10x_tcgen05_guardrail_trap_phase_invalid_during_alloc)
$__internal_1_$__cuda_sm10x_tcgen05_guardrail_trap_phase_invalid_during_alloc:
[----:B------:R-:W-:Y:S05]  /*7f90*/  BPT.TRAP 0x1 ;  /* 0x000000040000795c */ /* 0x000fea0000300000 */
[----:B------:R-:W-:-:S04]  /*7fa0*/  MOV R3, 0x0 ;  /* 0x0000000000037802 */ /* 0x000fc80000000f00 */
[----:B------:R-:W-:Y:S05]  /*7fb0*/  RET.REL.NODEC R2 `(_ZN7cutlass13device_kernelINS_4gemm6kernel13GemmUniversalIN4cute5tupleIJiiiiEEENS1_10collective13CollectiveMmaINS1_35MainloopSm100TmaUmmaWarpSpecializedILi8ELi2ELi4ENS5_IJNS4_1CILi1EEESB_SB_EEEEENS5_IJNSA_ILi64EEENSA_ILi128EEESF_EEENS_12float_e4m3_tENS5_IJlSB_lEEESH_SI_NS4_8TiledMMAINS4_8MMA_AtomIJNS4_10MMA_TraitsINS4_19SM100_MMA_F8F6F4_SSEJSH_SH_fSE_SF_NS4_17integral_constantINS4_4UMMA5MajorELSP_0EEESQ_NSN_INSO_7ScaleInELSR_0EEESS_EEEEEENS4_6LayoutISC_NS5_IJNSA_ILi0EEESW_SW_EEEEENS5_IJNS4_10UnderscoreESZ_SZ_EEEEENS4_13SM90_TMA_LOADENS4_14ComposedLayoutINS4_7SwizzleILi3ELi4ELi3EEENS4_18smem_ptr_flag_bitsILi8EEENSV_INS5_IJNSA_ILi8EEESF_EEENS5_IJSF_SB_EEEEEEEvNS4_8identityES12_S1C_vS1D_EENS_8epilogue10collective18CollectiveEpilogueINS1F_23Sm100TmaWarpSpecializedILi2ELi2ELi32ELb0ELb0EEEJSG_NS5_IJNSV_ISE_SB_EES1K_EEESH_SI_SH_SI_NS1F_6fusion15FusionCallbacksIS1J_NS1M_17LinearCombinationISH_fSH_fLNS_15FloatRoundStyleE2EEESG_S1L_JEEENS4_5SM1004TMEM4LOAD26SM100_TMEM_LOAD_16dp32b32xES12_NS13_INS14_ILi2ELi4ELi3EEES17_NSV_INS5_IJS18_SE_EEENS5_IJSE_SB_EEEEEEENS4_39AutoVectorizingCopyWithAssumedAlignmentILi128EEENS4_14SM90_TMA_STOREES20_S22_S22_EEEvvEEEEvNT_6ParamsE) ;  /* 0xffffff8002107950 */ /* 0x000fea0003c3ffff */
        .weak           $__internal_2_$__cuda_sm10x_tcgen05_guardrail_trap_unallocated_columns_being_dealloced
        .type           $__internal_2_$__cuda_sm10x_tcgen05_guardrail_trap_unallocated_columns_being_dealloced,@function
        .size           $__internal_2_$__cuda_sm10x_tcgen05_guardrail_trap_unallocated_columns_being_dealloced,(.L_x_154 - $__internal_2_$__cuda_sm10x_tcgen05_guardrail_trap_unallocated_columns_being_dealloced)
$__internal_2_$__cuda_sm10x_tcgen05_guardrail_trap_unallocated_columns_being_dealloced:
[----:B------:R-:W-:Y:S05]  /*7fc0*/  BPT.TRAP 0x1 ;  /* 0x000000040000795c */ /* 0x000fea0000300000 */
[----:B------:R-:W-:-:S04]  /*7fd0*/  HFMA2 R3, -RZ, RZ, 0, 0 ;  /* 0x00000000ff037431 */ /* 0x000fc800000001ff */
[----:B------:R-:W-:Y:S05]  /*7fe0*/  RET.REL.NODEC R2 `(_ZN7cutlass13device_kernelINS_4gemm6kernel13GemmUniversalIN4cute5tupleIJiiiiEEENS1_10collective13CollectiveMmaINS1_35MainloopSm100TmaUmmaWarpSpecializedILi8ELi2ELi4ENS5_IJNS4_1CILi1EEESB_SB_EEEEENS5_IJNSA_ILi64EEENSA_ILi128EEESF_EEENS_12float_e4m3_tENS5_IJlSB_lEEESH_SI_NS4_8TiledMMAINS4_8MMA_AtomIJNS4_10MMA_TraitsINS4_19SM100_MMA_F8F6F4_SSEJSH_SH_fSE_SF_NS4_17integral_constantINS4_4UMMA5MajorELSP_0EEESQ_NSN_INSO_7ScaleInELSR_0EEESS_EEEEEENS4_6LayoutISC_NS5_IJNSA_ILi0EEESW_SW_EEEEENS5_IJNS4_10UnderscoreESZ_SZ_EEEEENS4_13SM90_TMA_LOADENS4_14ComposedLayoutINS4_7SwizzleILi3ELi4ELi3EEENS4_18smem_ptr_flag_bitsILi8EEENSV_INS5_IJNSA_ILi8EEESF_EEENS5_IJSF_SB_EEEEEEEvNS4_8identityES12_S1C_vS1D_EENS_8epilogue10collective18CollectiveEpilogueINS1F_23Sm100TmaWarpSpecializedILi2ELi2ELi32ELb0ELb0EEEJSG_NS5_IJNSV_ISE_SB_EES1K_EEESH_SI_SH_SI_NS1F_6fusion15FusionCallbacksIS1J_NS1M_17LinearCombinationISH_fSH_fLNS_15FloatRoundStyleE2EEESG_S1L_JEEENS4_5SM1004TMEM4LOAD26SM100_TMEM_LOAD_16dp32b32xES12_NS13_INS14_ILi2ELi4ELi3EEES17_NSV_INS5_IJS18_SE_EEENS5_IJSE_SB_EEEEEEENS4_39AutoVectorizingCopyWithAssumedAlignmentILi128EEENS4_14SM90_TMA_STOREES20_S22_S22_EEEvvEEEEvNT_6ParamsE) ;  /* 0xffffff8002047950 */ /* 0x000fea0003c3ffff */
.L_x_153:
[----:B------:R-:W-:-:S00]  /*7ff0*/  BRA `(.L_x_153) ;  /* 0xfffffffc00fc7947 */ /* 0x000fc0000383ffff */
[----:B------:R-:W-:-:S00]  /*8000*/  NOP ;  /* 0x0000000000007918 */ /* 0x000fc00000000000 */
[----:B------:R-:W-:-:S00]  /*8010*/  NOP ;  /* 0x0000000000007918 */ /* 0x000fc00000000000 */
[----:B------:R-:W-:-:S00]  /*8020*/  NOP ;  /* 0x0000000000007918 */ /* 0x000fc00000000000 */
[----:B------:R-:W-:-:S00]  /*8030*/  NOP ;  /* 0x0000000000007918 */ /* 0x000fc00000000000 */
[----:B------:R-:W-:-:S00]  /*8040*/  NOP ;  /* 0x0000000000007918 */ /* 0x000fc00000000000 */
[----:B------:R-:W-:-:S00]  /*8050*/  NOP ;  /* 0x0000000000007918 */ /* 0x000fc00000000000 */
[----:B------:R-:W-:-:S00]  /*8060*/  NOP ;  /* 0x0000000000007918 */ /* 0x000fc00000000000 */
[----:B------:R-:W-:-:S00]  /*8070*/  NOP ;  /* 0x0000000000007918 */ /* 0x000fc00000000000 */
.L_x_154:


//--------------------- .nv.global.init           --------------------------
	.section	.nv.global.init,"aw",@progbits
.nv.global.init:
	.type		$str$27,@object
	.size		$str$27,($str$28 - $str$27)
$str$27:
        /*0000*/ 	.byte	0x28, 0x61, 0x64, 0x64, 0x72, 0x65, 0x73, 0x73, 0x20, 0x26, 0x20, 0x6d, 0x61, 0x73, 0x6b, 0x29
        /*0010*/ 	.byte	0x20, 0x3d, 0x3d, 0x20, 0x30, 0x00
	.type		$str$28,@object
	.size		$str$28,($str$26 - $str$28)
$str$28:
        /*0016*/ 	.byte	0x2f, 0x74, 0x6d, 0x70, 0x2f, 0x63, 0x75, 0x74, 0x6c, 0x61, 0x73, 0x73, 0x5f, 0x73, 0x77, 0x65
        /*0026*/ 	.byte	0x65, 0x70, 0x5f, 0x73, 0x72, 0x63, 0x2f, 0x69, 0x6e, 0x63, 0x6c, 0x75, 0x64, 0x65, 0x2f, 0x63
        /*0036*/ 	.byte	0x75, 0x74, 0x65, 0x2f, 0x70, 0x6f, 0x69, 0x6e, 0x74, 0x65, 0x72, 0x5f, 0x66, 0x6c, 0x61, 0x67
        /*0046*/ 	.byte	0x67, 0x65, 0x64, 0x2e, 0x68, 0x70, 0x70, 0x00
	.type		$str$26,@object
	.size		$str$26,($str$25 - $str$26)
$str$26:
        /*004e*/ 	.byte	0x2f, 0x74, 0x6d, 0x70, 0x2f, 0x63, 0x75, 0x74, 0x6c, 0x61, 0x73, 0x73, 0x5f, 0x73, 0x77, 0x65
        /*005e*/ 	.byte	0x65, 0x70, 0x5f, 0x73, 0x72, 0x63, 0x2f, 0x69, 0x6e, 0x63, 0x6c, 0x75, 0x64, 0x65, 0x2f, 0x63
        /*006e*/ 	.byte	0x75, 0x74, 0x65, 0x2f, 0x61, 0x74, 0x6f, 0x6d, 0x2f, 0x63, 0x6f, 0x70, 0x79, 0x5f, 0x74, 0x72
        /*007e*/ 	.byte	0x61, 0x69, 0x74, 0x73, 0x5f, 0x73, 0x6d, 0x31, 0x30, 0x30, 0x2e, 0x68, 0x70, 0x70, 0x00
	.type		$str$25,@object
	.size		$str$25,(__unnamed_1 - $str$25)
$str$25:
        /*008d*/ 	.byte	0x28, 0x28, 0x75, 0x69, 0x6e, 0x74, 0x33, 0x32, 0x5f, 0x74, 0x28, 0x74, 0x68, 0x72, 0x65, 0x61
        /*009d*/ 	.byte	0x64, 0x49, 0x64, 0x78, 0x2e, 0x78, 0x29, 0x20, 0x2f, 0x20, 0x33, 0x32, 0x29, 0x20, 0x25, 0x20
        /*00ad*/ 	.byte	0x34, 0x29, 0x20, 0x3d, 0x3d, 0x20, 0x28, 0x28, 0x28, 0x74, 0x6d, 0x65, 0x6d, 0x5f, 0x61, 0x64
        /*00bd*/ 	.byte	0x64, 0x72, 0x20, 0x3e, 0x3e, 0x20, 0x31, 0x36, 0x29, 0x20, 0x2f, 0x20, 0x33, 0x32, 0x29, 0x20
        /*00cd*/ 	.byte	0x25, 0x20, 0x34, 0x29, 0x00
	.type		__unnamed_1,@object
	.size		__unnamed_1,(__unnamed_2 - __unnamed_1)
__unnamed_1:
        /*00d2*/ 	.byte	0x61, 0x75, 0x74, 0x6f, 0x20, 0x63, 0x75, 0x74, 0x65, 0x3a, 0x3a, 0x61, 0x73, 0x5f, 0x70, 0x6f
        /* <DEDUP_REMOVED lines=24> */
        /*0262*/ 	.byte	0x3c, 0x34, 0x30, 0x39, 0x36, 0x3e, 0x3e, 0x3e, 0x3e, 0x5d, 0x00
	.type		__unnamed_2,@object
	.size		__unnamed_2,(.L_2 - __unnamed_2)
__unnamed_2:
        /* <DEDUP_REMOVED lines=40> */
        /*04ed*/ 	.byte	0x74, 0x65, 0x3a, 0x3a, 0x43, 0x3c, 0x30, 0x3e, 0x3e, 0x3e, 0x3e, 0x5d, 0x00
.L_2:


//--------------------- .nv.shared._ZN7cutlass13device_kernelINS_4gemm6kernel13GemmUniversalIN4cute5tupleIJiiiiEEENS1_10collective13CollectiveMmaINS1_35MainloopSm100TmaUmmaWarpSpecializedILi8ELi2ELi4ENS5_IJNS4_1CILi1EEESB_SB_EEEEENS5_IJNSA_ILi64EEENSA_ILi128EEESF_EEENS_12float_e4m3_tENS5_IJlSB_lEEESH_SI_NS4_8TiledMMAINS4_8MMA_AtomIJNS4_10MMA_TraitsINS4_19SM100_MMA_F8F6F4_SSEJSH_SH_fSE_SF_NS4_17integral_constantINS4_4UMMA5MajorELSP_0EEESQ_NSN_INSO_7ScaleInELSR_0EEESS_EEEEEENS4_6LayoutISC_NS5_IJNSA_ILi0EEESW_SW_EEEEENS5_IJNS4_10UnderscoreESZ_SZ_EEEEENS4_13SM90_TMA_LOADENS4_14ComposedLayoutINS4_7SwizzleILi3ELi4ELi3EEENS4_18smem_ptr_flag_bitsILi8EEENSV_INS5_IJNSA_ILi8EEESF_EEENS5_IJSF_SB_EEEEEEEvNS4_8identityES12_S1C_vS1D_EENS_8epilogue10collective18CollectiveEpilogueINS1F_23Sm100TmaWarpSpecializedILi2ELi2ELi32ELb0ELb0EEEJSG_NS5_IJNSV_ISE_SB_EES1K_EEESH_SI_SH_SI_NS1F_6fusion15FusionCallbacksIS1J_NS1M_17LinearCombinationISH_fSH_fLNS_15FloatRoundStyleE2EEESG_S1L_JEEENS4_5SM1004TMEM4LOAD26SM100_TMEM_LOAD_16dp32b32xES12_NS13_INS14_ILi2ELi4ELi3EEES17_NSV_INS5_IJS18_SE_EEENS5_IJSE_SB_EEEEEEENS4_39AutoVectorizingCopyWithAssumedAlignmentILi128EEENS4_14SM90_TMA_STOREES20_S22_S22_EEEvvEEEEvNT_6ParamsE --------------------------
	.section	.nv.shared._ZN7cutlass13device_kernelINS_4gemm6kernel13GemmUniversalIN4cute5tupleIJiiiiEEENS1_10collective13CollectiveMmaINS1_35MainloopSm100TmaUmmaWarpSpecializedILi8ELi2ELi4ENS5_IJNS4_1CILi1EEESB_SB_EEEEENS5_IJNSA_ILi64EEENSA_ILi128EEESF_EEENS_12float_e4m3_tENS5_IJlSB_lEEESH_SI_NS4_8TiledMMAINS4_8MMA_AtomIJNS4_10MMA_TraitsINS4_19SM100_MMA_F8F6F4_SSEJSH_SH_fSE_SF_NS4_17integral_constantINS4_4UMMA5MajorELSP_0EEESQ_NSN_INSO_7ScaleInELSR_0EEESS_EEEEEENS4_6LayoutISC_NS5_IJNSA_ILi0EEESW_SW_EEEEENS5_IJNS4_10UnderscoreESZ_SZ_EEEEENS4_13SM90_TMA_LOADENS4_14ComposedLayoutINS4_7SwizzleILi3ELi4ELi3EEENS4_18smem_ptr_flag_bitsILi8EEENSV_INS5_IJNSA_ILi8EEESF_EEENS5_IJSF_SB_EEEEEEEvNS4_8identityES12_S1C_vS1D_EENS_8epilogue10collective18CollectiveEpilogueINS1F_23Sm100TmaWarpSpecializedILi2ELi2ELi32ELb0ELb0EEEJSG_NS5_IJNSV_ISE_SB_EES1K_EEESH_SI_SH_SI_NS1F_6fusion15FusionCallbacksIS1J_NS1M_17LinearCombinationISH_fSH_fLNS_15FloatRoundStyleE2EEESG_S1L_JEEENS4_5SM1004TMEM4LOAD26SM100_TMEM_LOAD_16dp32b32xES12_NS13_INS14_ILi2ELi4ELi3EEES17_NSV_INS5_IJS18_SE_EEENS5_IJSE_SB_EEEEEEENS4_39AutoVectorizingCopyWithAssumedAlignmentILi128EEENS4_14SM90_TMA_STOREES20_S22_S22_EEEvvEEEEvNT_6ParamsE,"aw",@nobits
	.sectionflags	@""
	.align	16
	.zero		1024


//--------------------- .nv.shared.reserved.0     --------------------------
	.section	.nv.shared.reserved.0,"aw",@nobits
	.weak		__nv_reservedSMEM_offset_0_alias
	.size		__nv_reservedSMEM_offset_0_alias, 0, 64
	.other		__nv_reservedSMEM_offset_0_alias,@"STO_CUDA_RESERVED_SHARED STV_DEFAULT"
__nv_reservedSMEM_offset_0_alias:
	.zero		0
.nv.shared.reserved.0:
	.zero		64
	.weak		__nv_reservedSMEM_tcgen05_partition
	.type		__nv_reservedSMEM_tcgen05_partition,@object
	.size		__nv_reservedSMEM_tcgen05_partition,(.L_0 - __nv_reservedSMEM_tcgen05_partition)
__nv_reservedSMEM_tcgen05_partition:
	.zero		32
.L_0:


//--------------------- .nv.global                --------------------------
	.section	.nv.global,"aw",@nobits
.nv.global:
	.type		_ZN40_INTERNAL_eada7ee7_4_k_cu_d4322dc6_304694cute1_E,@object
	.size		_ZN40_INTERNAL_eada7ee7_4_k_cu_d4322dc6_304694cute1_E,(_ZN40_INTERNAL_eada7ee7_4_k_cu_d4322dc6_304694cuda3std3__45__cpo6cbeginE - _ZN40_INTERNAL_eada7ee7_4_k_cu_d4322dc6_304694cute1_E)
_ZN40_INTERNAL_eada7ee7_4_k_cu_d4322dc6_304694cute1_E:
	.zero		1
	.type		_ZN40_INTERNAL_eada7ee7_4_k_cu_d4322dc6_304694cuda3std3__45__cpo6cbeginE,@object
	.size		_ZN40_INTERNAL_eada7ee7_4_k_cu_d4322dc6_304694cuda3std3__45__cpo6cbeginE,(_ZN40_INTERNAL_eada7ee7_4_k_cu_d4322dc6_304694cuda3std3__48in_placeE - _ZN40_INTERNAL_eada7ee7_4_k_cu_d4322dc6_304694cuda3std3__45__cpo6cbeginE)
_ZN40_INTERNAL_eada7ee7_4_k_cu_d4322dc6_304694cuda3std3__45__cpo6cbeginE:
	.zero		1
	.type		_ZN40_INTERNAL_eada7ee7_4_k_cu_d4322dc6_304694cuda3std3__48in_placeE,@object
	.size		_ZN40_INTERNAL_eada7ee7_4_k_cu_d4322dc6_304694cuda3std3__48in_placeE,(_ZN40_INTERNAL_eada7ee7_4_k_cu_d4322dc6_304694cuda3std6ranges3__45__cpo9iter_moveE - _ZN40_INTERNAL_eada7ee7_4_k_cu_d4322dc6_304694cuda3std3__48in_placeE)
_ZN40_INTERNAL_eada7ee7_4_k_cu_d4322dc6_304694cuda3std3__48in_placeE:
	.zero		1
	.type		_ZN40_INTERNAL_eada7ee7_4_k_cu_d4322dc6_304694cuda3std6ranges3__45__cpo9iter_moveE,@object
	.size		_ZN40_INTERNAL_eada7ee7_4_k_cu_d4322dc6_304694cuda3std6ranges3__45__cpo9iter_moveE,(_ZN40_INTERNAL_eada7ee7_4_k_cu_d4322dc6_304694cuda3std3__45__cpo5beginE - _ZN40_INTERNAL_eada7ee7_4_k_cu_d4322dc6_304694cuda3std6ranges3__45__cpo9iter_moveE)
_ZN40_INTERNAL_eada7ee7_4_k_cu_d4322dc6_304694cuda3std6ranges3__45__cpo9iter_moveE:
	.zero		1
	.type		_ZN40_INTERNAL_eada7ee7_4_k_cu_d4322dc6_304694cuda3std3__45__cpo5beginE,@object
	.size		_ZN40_INTERNAL_eada7ee7_4_k_cu_d4322dc6_304694cuda3std3__45__cpo5beginE,(_ZN40_INTERNAL_eada7ee7_4_k_cu_d4322dc6_304694cuda3std3__442_GLOBAL__N__eada7ee7_4_k_cu_d4322dc6_304696ignoreE - _ZN40_INTERNAL_eada7ee7_4_k_cu_d4322dc6_304694cuda3std3__45__cpo5beginE)
_ZN40_INTERNAL_eada7ee7_4_k_cu_d4322dc6_304694cuda3std3__45__cpo5beginE:
	.zero		1
	.type		_ZN40_INTERNAL_eada7ee7_4_k_cu_d4322dc6_304694cuda3std3__442_GLOBAL__N__eada7ee7_4_k_cu_d4322dc6_304696ignoreE,@object
	.size		_ZN40_INTERNAL_eada7ee7_4_k_cu_d4322dc6_304694cuda3std3__442_GLOBAL__N__eada7ee7_4_k_cu_d4322dc6_304696ignoreE,(_ZN40_INTERNAL_eada7ee7_4_k_cu_d4322dc6_304694cute7productE - _ZN40_INTERNAL_eada7ee7_4_k_cu_d4322dc6_304694cuda3std3__442_GLOBAL__N__eada7ee7_4_k_cu_d4322dc6_304696ignoreE)
_ZN40_INTERNAL_eada7ee7_4_k_cu_d4322dc6_304694cuda3std3__442_GLOBAL__N__eada7ee7_4_k_cu_d4322dc6_304696ignoreE:
	.zero		1
	.type		_ZN40_INTERNAL_eada7ee7_4_k_cu_d4322dc6_304694cute7productE,@object
	.size		_ZN40_INTERNAL_eada7ee7_4_k_cu_d4322dc6_304694cute7productE,(_ZN40_INTERNAL_eada7ee7_4_k_cu_d4322dc6_304694cuda3std3__45__cpo3endE - _ZN40_INTERNAL_eada7ee7_4_k_cu_d4322dc6_304694cute7productE)
_ZN40_INTERNAL_eada7ee7_4_k_cu_d4322dc6_304694cute7productE:
	.zero		1
	.type		_ZN40_INTERNAL_eada7ee7_4_k_cu_d4322dc6_304694cuda3std3__45__cpo3endE,@object
	.size		_ZN40_INTERNAL_eada7ee7_4_k_cu_d4322dc6_304694cuda3std3__45__cpo3endE,(_ZN40_INTERNAL_eada7ee7_4_k_cu_d4322dc6_304694cuda3std3__419piecewise_constructE - _ZN40_INTERNAL_eada7ee7_4_k_cu_d4322dc6_304694cuda3std3__45__cpo3endE)
_ZN40_INTERNAL_eada7ee7_4_k_cu_d4322dc6_304694cuda3std3__45__cpo3endE:
	.zero		1
	.type		_ZN40_INTERNAL_eada7ee7_4_k_cu_d4322dc6_304694cuda3std3__419piecewise_constructE,@object
	.size		_ZN40_INTERNAL_eada7ee7_4_k_cu_d4322dc6_304694cuda3std3__419piecewise_constructE,(_ZN40_INTERNAL_eada7ee7_4_k_cu_d4322dc6_304694cuda3std3__45__cpo4cendE - _ZN40_INTERNAL_eada7ee7_4_k_cu_d4322dc6_304694cuda3std3__419piecewise_constructE)
_ZN40_INTERNAL_eada7ee7_4_k_cu_d4322dc6_304694cuda3std3__419piecewise_constructE:
	.zero		1
	.type		_ZN40_INTERNAL_eada7ee7_4_k_cu_d4322dc6_304694cuda3std3__45__cpo4cendE,@object
	.size		_ZN40_INTERNAL_eada7ee7_4_k_cu_d4322dc6_304694cuda3std3__45__cpo4cendE,(_ZN40_INTERNAL_eada7ee7_4_k_cu_d4322dc6_304694cuda3std6ranges3__45__cpo4swapE - _ZN40_INTERNAL_eada7ee7_4_k_cu_d4322dc6_304694cuda3std3__45__cpo4cendE)
_ZN40_INTERNAL_eada7ee7_4_k_cu_d4322dc6_304694cuda3std3__45__cpo4cendE:
	.zero		1
	.type		_ZN40_INTERNAL_eada7ee7_4_k_cu_d4322dc6_304694cuda3std6ranges3__45__cpo4swapE,@object
	.size		_ZN40_INTERNAL_eada7ee7_4_k_cu_d4322dc6_304694cuda3std6ranges3__45__cpo4swapE,(.L_10 - _ZN40_INTERNAL_eada7ee7_4_k_cu_d4322dc6_304694cuda3std6ranges3__45__cpo4swapE)
_ZN40_INTERNAL_eada7ee7_4_k_cu_d4322dc6_304694cuda3std6ranges3__45__cpo4swapE:
	.zero		1
.L_10:


//--------------------- .nv.constant0._ZN7cutlass13device_kernelINS_4gemm6kernel13GemmUniversalIN4cute5tupleIJiiiiEEENS1_10collective13CollectiveMmaINS1_35MainloopSm100TmaUmmaWarpSpecializedILi8ELi2ELi4ENS5_IJNS4_1CILi1EEESB_SB_EEEEENS5_IJNSA_ILi64EEENSA_ILi128EEESF_EEENS_12float_e4m3_tENS5_IJlSB_lEEESH_SI_NS4_8TiledMMAINS4_8MMA_AtomIJNS4_10MMA_TraitsINS4_19SM100_MMA_F8F6F4_SSEJSH_SH_fSE_SF_NS4_17integral_constantINS4_4UMMA5MajorELSP_0EEESQ_NSN_INSO_7ScaleInELSR_0EEESS_EEEEEENS4_6LayoutISC_NS5_IJNSA_ILi0EEESW_SW_EEEEENS5_IJNS4_10UnderscoreESZ_SZ_EEEEENS4_13SM90_TMA_LOADENS4_14ComposedLayoutINS4_7SwizzleILi3ELi4ELi3EEENS4_18smem_ptr_flag_bitsILi8EEENSV_INS5_IJNSA_ILi8EEESF_EEENS5_IJSF_SB_EEEEEEEvNS4_8identityES12_S1C_vS1D_EENS_8epilogue10collective18CollectiveEpilogueINS1F_23Sm100TmaWarpSpecializedILi2ELi2ELi32ELb0ELb0EEEJSG_NS5_IJNSV_ISE_SB_EES1K_EEESH_SI_SH_SI_NS1F_6fusion15FusionCallbacksIS1J_NS1M_17LinearCombinationISH_fSH_fLNS_15FloatRoundStyleE2EEESG_S1L_JEEENS4_5SM1004TMEM4LOAD26SM100_TMEM_LOAD_16dp32b32xES12_NS13_INS14_ILi2ELi4ELi3EEES17_NSV_INS5_IJS18_SE_EEENS5_IJSE_SB_EEEEEEENS4_39AutoVectorizingCopyWithAssumedAlignmentILi128EEENS4_14SM90_TMA_STOREES20_S22_S22_EEEvvEEEEvNT_6ParamsE --------------------------
	.section	.nv.constant0._ZN7cutlass13device_kernelINS_4gemm6kernel13GemmUniversalIN4cute5tupleIJiiiiEEENS1_10collective13CollectiveMmaINS1_35MainloopSm100TmaUmmaWarpSpecializedILi8ELi2ELi4ENS5_IJNS4_1CILi1EEESB_SB_EEEEENS5_IJNSA_ILi64EEENSA_ILi128EEESF_EEENS_12float_e4m3_tENS5_IJlSB_lEEESH_SI_NS4_8TiledMMAINS4_8MMA_AtomIJNS4_10MMA_TraitsINS4_19SM100_MMA_F8F6F4_SSEJSH_SH_fSE_SF_NS4_17integral_constantINS4_4UMMA5MajorELSP_0EEESQ_NSN_INSO_7ScaleInELSR_0EEESS_EEEEEENS4_6LayoutISC_NS5_IJNSA_ILi0EEESW_SW_EEEEENS5_IJNS4_10UnderscoreESZ_SZ_EEEEENS4_13SM90_TMA_LOADENS4_14ComposedLayoutINS4_7SwizzleILi3ELi4ELi3EEENS4_18smem_ptr_flag_bitsILi8EEENSV_INS5_IJNSA_ILi8EEESF_EEENS5_IJSF_SB_EEEEEEEvNS4_8identityES12_S1C_vS1D_EENS_8epilogue10collective18CollectiveEpilogueINS1F_23Sm100TmaWarpSpecializedILi2ELi2ELi32ELb0ELb0EEEJSG_NS5_IJNSV_ISE_SB_EES1K_EEESH_SI_SH_SI_NS1F_6fusion15FusionCallbacksIS1J_NS1M_17LinearCombinationISH_fSH_fLNS_15FloatRoundStyleE2EEESG_S1L_JEEENS4_5SM1004TMEM4LOAD26SM100_TMEM_LOAD_16dp32b32xES12_NS13_INS14_ILi2ELi4ELi3EEES17_NSV_INS5_IJS18_SE_EEENS5_IJSE_SB_EEEEEEENS4_39AutoVectorizingCopyWithAssumedAlignmentILi128EEENS4_14SM90_TMA_STOREES20_S22_S22_EEEvvEEEEvNT_6ParamsE,"a",@progbits
	.sectionflags	@""
	.align	4
.nv.constant0._ZN7cutlass13device_kernelINS_4gemm6kernel13GemmUniversalIN4cute5tupleIJiiiiEEENS1_10collective13CollectiveMmaINS1_35MainloopSm100TmaUmmaWarpSpecializedILi8ELi2ELi4ENS5_IJNS4_1CILi1EEESB_SB_EEEEENS5_IJNSA_ILi64EEENSA_ILi128EEESF_EEENS_12float_e4m3_tENS5_IJlSB_lEEESH_SI_NS4_8TiledMMAINS4_8MMA_AtomIJNS4_10MMA_TraitsINS4_19SM100_MMA_F8F6F4_SSEJSH_SH_fSE_SF_NS4_17integral_constantINS4_4UMMA5MajorELSP_0EEESQ_NSN_INSO_7ScaleInELSR_0EEESS_EEEEEENS4_6LayoutISC_NS5_IJNSA_ILi0EEESW_SW_EEEEENS5_IJNS4_10UnderscoreESZ_SZ_EEEEENS4_13SM90_TMA_LOADENS4_14ComposedLayoutINS4_7SwizzleILi3ELi4ELi3EEENS4_18smem_ptr_flag_bitsILi8EEENSV_INS5_IJNSA_ILi8EEESF_EEENS5_IJSF_SB_EEEEEEEvNS4_8identityES12_S1C_vS1D_EENS_8epilogue10collective18CollectiveEpilogueINS1F_23Sm100TmaWarpSpecializedILi2ELi2ELi32ELb0ELb0EEEJSG_NS5_IJNSV_ISE_SB_EES1K_EEESH_SI_SH_SI_NS1F_6fusion15FusionCallbacksIS1J_NS1M_17LinearCombinationISH_fSH_fLNS_15FloatRoundStyleE2EEESG_S1L_JEEENS4_5SM1004TMEM4LOAD26SM100_TMEM_LOAD_16dp32b32xES12_NS13_INS14_ILi2ELi4ELi3EEES17_NSV_INS5_IJS18_SE_EEENS5_IJSE_SB_EEEEEEENS4_39AutoVectorizingCopyWithAssumedAlignmentILi128EEENS4_14SM90_TMA_STOREES20_S22_S22_EEEvvEEEEvNT_6ParamsE:
	.zero		2944


//--------------------- SYMBOLS --------------------------

	.type		.nv.reservedSmem.offset0,@object
	.size		.nv.reservedSmem.offset0,0x4
	.type		.nv.reservedSmem.cap,@object
	.size		.nv.reservedSmem.cap,0x4
	.type		__assertfail,@function
